//
// Generated by NVIDIA NVVM Compiler
//
// Compiler Build ID: CL-36424714
// Cuda compilation tools, release 13.0, V13.0.88
// Based on NVVM 20.0.0
//

.version 9.0
.target sm_100
.address_size 64

	// .globl	obtainPolygonsSteps

.visible .entry obtainPolygonsSteps(
	.param .u64 .ptr .align 1 obtainPolygonsSteps_param_0,
	.param .u64 .ptr .align 1 obtainPolygonsSteps_param_1,
	.param .u64 .ptr .align 1 obtainPolygonsSteps_param_2,
	.param .u64 .ptr .align 1 obtainPolygonsSteps_param_3,
	.param .u64 .ptr .align 1 obtainPolygonsSteps_param_4,
	.param .u64 .ptr .align 1 obtainPolygonsSteps_param_5,
	.param .u64 .ptr .align 1 obtainPolygonsSteps_param_6,
	.param .u64 .ptr .align 1 obtainPolygonsSteps_param_7,
	.param .u64 .ptr .align 1 obtainPolygonsSteps_param_8,
	.param .u32 obtainPolygonsSteps_param_9
)
{
	.local .align 16 .b8 	__local_depot0[2320];
	.reg .b64 	%SP;
	.reg .b64 	%SPL;
	.reg .pred 	%p<10>;
	.reg .b32 	%r<335>;
	.reg .b32 	%f<533>;
	.reg .b64 	%rd<128>;

	mov.u64 	%SPL, __local_depot0;
	ld.param.u64 	%rd30, [obtainPolygonsSteps_param_1];
	ld.param.u64 	%rd31, [obtainPolygonsSteps_param_2];
	ld.param.u64 	%rd32, [obtainPolygonsSteps_param_3];
	ld.param.u64 	%rd33, [obtainPolygonsSteps_param_4];
	ld.param.u64 	%rd34, [obtainPolygonsSteps_param_5];
	ld.param.u64 	%rd35, [obtainPolygonsSteps_param_6];
	ld.param.u64 	%rd36, [obtainPolygonsSteps_param_7];
	ld.param.u64 	%rd37, [obtainPolygonsSteps_param_8];
	ld.param.u32 	%r12, [obtainPolygonsSteps_param_9];
	add.u64 	%rd1, %SPL, 0;
	add.u64 	%rd2, %SPL, 696;
	add.u64 	%rd3, %SPL, 928;
	mov.u32 	%r1, %tid.x;
	setp.ge.s32 	%p1, %r1, %r12;
	@%p1 bra 	$L__BB0_9;
	cvta.to.global.u64 	%rd42, %rd34;
	cvta.to.global.u64 	%rd43, %rd32;
	cvta.to.global.u64 	%rd44, %rd33;
	mul.wide.u32 	%rd45, %r1, 4;
	add.s64 	%rd46, %rd43, %rd45;
	ld.global.u32 	%r2, [%rd46];
	ld.global.f32 	%f1, [%rd42];
	ld.global.f32 	%f2, [%rd42+4];
	add.s64 	%rd47, %rd44, %rd45;
	ld.global.u32 	%r3, [%rd47];
	ld.global.f32 	%f3, [%rd42+8];
	ld.global.f32 	%f4, [%rd42+12];
	ld.global.f32 	%f5, [%rd42+16];
	ld.global.f32 	%f6, [%rd42+20];
	ld.global.f32 	%f7, [%rd42+24];
	ld.global.f32 	%f8, [%rd42+28];
	ld.global.f32 	%f9, [%rd42+32];
	ld.global.f32 	%f10, [%rd42+36];
	ld.global.f32 	%f11, [%rd42+40];
	ld.global.f32 	%f12, [%rd42+44];
	cvta.to.global.u64 	%rd48, %rd35;
	add.s64 	%rd4, %rd48, 12;
	mov.b32 	%r331, 0;
	mov.b64 	%rd119, 0;
$L__BB0_2:
	add.s64 	%rd49, %rd4, %rd119;
	ld.global.u32 	%r14, [%rd49+-12];
	add.s32 	%r15, %r2, %r14;
	cvt.rn.f32.s32 	%f13, %r15;
	ld.global.u32 	%r16, [%rd49+-8];
	cvt.rn.f32.s32 	%f14, %r16;
	mul.f32 	%f15, %f2, %f14;
	fma.rn.f32 	%f16, %f1, %f13, %f15;
	ld.global.u32 	%r17, [%rd49+-4];
	add.s32 	%r18, %r3, %r17;
	cvt.rn.f32.s32 	%f17, %r18;
	fma.rn.f32 	%f18, %f3, %f17, %f16;
	add.f32 	%f19, %f4, %f18;
	add.s64 	%rd50, %rd1, %rd119;
	mul.f32 	%f20, %f6, %f14;
	fma.rn.f32 	%f21, %f5, %f13, %f20;
	fma.rn.f32 	%f22, %f7, %f17, %f21;
	add.f32 	%f23, %f8, %f22;
	st.local.v2.f32 	[%rd50], {%f19, %f23};
	mul.f32 	%f24, %f10, %f14;
	fma.rn.f32 	%f25, %f9, %f13, %f24;
	fma.rn.f32 	%f26, %f11, %f17, %f25;
	add.f32 	%f27, %f12, %f26;
	ld.global.u32 	%r19, [%rd49];
	add.s32 	%r20, %r2, %r19;
	cvt.rn.f32.s32 	%f28, %r20;
	ld.global.u32 	%r21, [%rd49+4];
	cvt.rn.f32.s32 	%f29, %r21;
	mul.f32 	%f30, %f2, %f29;
	fma.rn.f32 	%f31, %f1, %f28, %f30;
	ld.global.u32 	%r22, [%rd49+8];
	add.s32 	%r23, %r3, %r22;
	cvt.rn.f32.s32 	%f32, %r23;
	fma.rn.f32 	%f33, %f3, %f32, %f31;
	add.f32 	%f34, %f4, %f33;
	st.local.v2.f32 	[%rd50+8], {%f27, %f34};
	mul.f32 	%f35, %f6, %f29;
	fma.rn.f32 	%f36, %f5, %f28, %f35;
	fma.rn.f32 	%f37, %f7, %f32, %f36;
	add.f32 	%f38, %f8, %f37;
	mul.f32 	%f39, %f10, %f29;
	fma.rn.f32 	%f40, %f9, %f28, %f39;
	fma.rn.f32 	%f41, %f11, %f32, %f40;
	add.f32 	%f42, %f12, %f41;
	st.local.v2.f32 	[%rd50+16], {%f38, %f42};
	add.s32 	%r331, %r331, 2;
	add.s64 	%rd119, %rd119, 24;
	setp.ne.s32 	%p2, %r331, 58;
	@%p2 bra 	$L__BB0_2;
	ld.local.v2.f32 	{%f43, %f44}, [%rd1+8];
	mul.f32 	%f45, %f43, 0f43D0CCCD;
	ld.local.v2.f32 	{%f46, %f47}, [%rd1];
	div.rn.f32 	%f48, %f45, %f46;
	cvt.rzi.s32.f32 	%r25, %f48;
	add.s32 	%r26, %r25, 350;
	mul.f32 	%f49, %f47, 0f43D0CCCD;
	div.rn.f32 	%f50, %f49, %f46;
	cvt.rzi.s32.f32 	%r27, %f50;
	sub.s32 	%r28, 350, %r27;
	ld.local.v2.f32 	{%f51, %f52}, [%rd1+16];
	mul.f32 	%f53, %f52, 0f43D0CCCD;
	div.rn.f32 	%f54, %f53, %f44;
	cvt.rzi.s32.f32 	%r29, %f54;
	add.s32 	%r30, %r29, 350;
	st.local.v2.u32 	[%rd2], {%r26, %r30};
	mul.f32 	%f55, %f51, 0f43D0CCCD;
	div.rn.f32 	%f56, %f55, %f44;
	cvt.rzi.s32.f32 	%r31, %f56;
	sub.s32 	%r32, 350, %r31;
	st.local.v2.u32 	[%rd3], {%r28, %r32};
	ld.local.v2.f32 	{%f57, %f58}, [%rd1+32];
	mul.f32 	%f59, %f57, 0f43D0CCCD;
	ld.local.v2.f32 	{%f60, %f61}, [%rd1+24];
	div.rn.f32 	%f62, %f59, %f60;
	cvt.rzi.s32.f32 	%r33, %f62;
	add.s32 	%r34, %r33, 350;
	mul.f32 	%f63, %f61, 0f43D0CCCD;
	div.rn.f32 	%f64, %f63, %f60;
	cvt.rzi.s32.f32 	%r35, %f64;
	sub.s32 	%r36, 350, %r35;
	ld.local.v2.f32 	{%f65, %f66}, [%rd1+40];
	mul.f32 	%f67, %f66, 0f43D0CCCD;
	div.rn.f32 	%f68, %f67, %f58;
	cvt.rzi.s32.f32 	%r37, %f68;
	add.s32 	%r38, %r37, 350;
	st.local.v2.u32 	[%rd2+8], {%r34, %r38};
	mul.f32 	%f69, %f65, 0f43D0CCCD;
	div.rn.f32 	%f70, %f69, %f58;
	cvt.rzi.s32.f32 	%r39, %f70;
	sub.s32 	%r40, 350, %r39;
	st.local.v2.u32 	[%rd3+8], {%r36, %r40};
	ld.local.v2.f32 	{%f71, %f72}, [%rd1+56];
	mul.f32 	%f73, %f71, 0f43D0CCCD;
	ld.local.v2.f32 	{%f74, %f75}, [%rd1+48];
	div.rn.f32 	%f76, %f73, %f74;
	cvt.rzi.s32.f32 	%r41, %f76;
	add.s32 	%r42, %r41, 350;
	mul.f32 	%f77, %f75, 0f43D0CCCD;
	div.rn.f32 	%f78, %f77, %f74;
	cvt.rzi.s32.f32 	%r43, %f78;
	sub.s32 	%r44, 350, %r43;
	ld.local.v2.f32 	{%f79, %f80}, [%rd1+64];
	mul.f32 	%f81, %f80, 0f43D0CCCD;
	div.rn.f32 	%f82, %f81, %f72;
	cvt.rzi.s32.f32 	%r45, %f82;
	add.s32 	%r46, %r45, 350;
	st.local.v2.u32 	[%rd2+16], {%r42, %r46};
	mul.f32 	%f83, %f79, 0f43D0CCCD;
	div.rn.f32 	%f84, %f83, %f72;
	cvt.rzi.s32.f32 	%r47, %f84;
	sub.s32 	%r48, 350, %r47;
	st.local.v2.u32 	[%rd3+16], {%r44, %r48};
	ld.local.v2.f32 	{%f85, %f86}, [%rd1+80];
	mul.f32 	%f87, %f85, 0f43D0CCCD;
	ld.local.v2.f32 	{%f88, %f89}, [%rd1+72];
	div.rn.f32 	%f90, %f87, %f88;
	cvt.rzi.s32.f32 	%r49, %f90;
	add.s32 	%r50, %r49, 350;
	mul.f32 	%f91, %f89, 0f43D0CCCD;
	div.rn.f32 	%f92, %f91, %f88;
	cvt.rzi.s32.f32 	%r51, %f92;
	sub.s32 	%r52, 350, %r51;
	ld.local.v2.f32 	{%f93, %f94}, [%rd1+88];
	mul.f32 	%f95, %f94, 0f43D0CCCD;
	div.rn.f32 	%f96, %f95, %f86;
	cvt.rzi.s32.f32 	%r53, %f96;
	add.s32 	%r54, %r53, 350;
	st.local.v2.u32 	[%rd2+24], {%r50, %r54};
	mul.f32 	%f97, %f93, 0f43D0CCCD;
	div.rn.f32 	%f98, %f97, %f86;
	cvt.rzi.s32.f32 	%r55, %f98;
	sub.s32 	%r56, 350, %r55;
	st.local.v2.u32 	[%rd3+24], {%r52, %r56};
	ld.local.v2.f32 	{%f99, %f100}, [%rd1+104];
	mul.f32 	%f101, %f99, 0f43D0CCCD;
	ld.local.v2.f32 	{%f102, %f103}, [%rd1+96];
	div.rn.f32 	%f104, %f101, %f102;
	cvt.rzi.s32.f32 	%r57, %f104;
	add.s32 	%r58, %r57, 350;
	mul.f32 	%f105, %f103, 0f43D0CCCD;
	div.rn.f32 	%f106, %f105, %f102;
	cvt.rzi.s32.f32 	%r59, %f106;
	sub.s32 	%r60, 350, %r59;
	ld.local.v2.f32 	{%f107, %f108}, [%rd1+112];
	mul.f32 	%f109, %f108, 0f43D0CCCD;
	div.rn.f32 	%f110, %f109, %f100;
	cvt.rzi.s32.f32 	%r61, %f110;
	add.s32 	%r62, %r61, 350;
	st.local.v2.u32 	[%rd2+32], {%r58, %r62};
	mul.f32 	%f111, %f107, 0f43D0CCCD;
	div.rn.f32 	%f112, %f111, %f100;
	cvt.rzi.s32.f32 	%r63, %f112;
	sub.s32 	%r64, 350, %r63;
	st.local.v2.u32 	[%rd3+32], {%r60, %r64};
	ld.local.v2.f32 	{%f113, %f114}, [%rd1+128];
	mul.f32 	%f115, %f113, 0f43D0CCCD;
	ld.local.v2.f32 	{%f116, %f117}, [%rd1+120];
	div.rn.f32 	%f118, %f115, %f116;
	cvt.rzi.s32.f32 	%r65, %f118;
	add.s32 	%r66, %r65, 350;
	mul.f32 	%f119, %f117, 0f43D0CCCD;
	div.rn.f32 	%f120, %f119, %f116;
	cvt.rzi.s32.f32 	%r67, %f120;
	sub.s32 	%r68, 350, %r67;
	ld.local.v2.f32 	{%f121, %f122}, [%rd1+136];
	mul.f32 	%f123, %f122, 0f43D0CCCD;
	div.rn.f32 	%f124, %f123, %f114;
	cvt.rzi.s32.f32 	%r69, %f124;
	add.s32 	%r70, %r69, 350;
	st.local.v2.u32 	[%rd2+40], {%r66, %r70};
	mul.f32 	%f125, %f121, 0f43D0CCCD;
	div.rn.f32 	%f126, %f125, %f114;
	cvt.rzi.s32.f32 	%r71, %f126;
	sub.s32 	%r72, 350, %r71;
	st.local.v2.u32 	[%rd3+40], {%r68, %r72};
	ld.local.v2.f32 	{%f127, %f128}, [%rd1+152];
	mul.f32 	%f129, %f127, 0f43D0CCCD;
	ld.local.v2.f32 	{%f130, %f131}, [%rd1+144];
	div.rn.f32 	%f132, %f129, %f130;
	cvt.rzi.s32.f32 	%r73, %f132;
	add.s32 	%r74, %r73, 350;
	mul.f32 	%f133, %f131, 0f43D0CCCD;
	div.rn.f32 	%f134, %f133, %f130;
	cvt.rzi.s32.f32 	%r75, %f134;
	sub.s32 	%r76, 350, %r75;
	ld.local.v2.f32 	{%f135, %f136}, [%rd1+160];
	mul.f32 	%f137, %f136, 0f43D0CCCD;
	div.rn.f32 	%f138, %f137, %f128;
	cvt.rzi.s32.f32 	%r77, %f138;
	add.s32 	%r78, %r77, 350;
	st.local.v2.u32 	[%rd2+48], {%r74, %r78};
	mul.f32 	%f139, %f135, 0f43D0CCCD;
	div.rn.f32 	%f140, %f139, %f128;
	cvt.rzi.s32.f32 	%r79, %f140;
	sub.s32 	%r80, 350, %r79;
	st.local.v2.u32 	[%rd3+48], {%r76, %r80};
	ld.local.v2.f32 	{%f141, %f142}, [%rd1+176];
	mul.f32 	%f143, %f141, 0f43D0CCCD;
	ld.local.v2.f32 	{%f144, %f145}, [%rd1+168];
	div.rn.f32 	%f146, %f143, %f144;
	cvt.rzi.s32.f32 	%r81, %f146;
	add.s32 	%r82, %r81, 350;
	mul.f32 	%f147, %f145, 0f43D0CCCD;
	div.rn.f32 	%f148, %f147, %f144;
	cvt.rzi.s32.f32 	%r83, %f148;
	sub.s32 	%r84, 350, %r83;
	ld.local.v2.f32 	{%f149, %f150}, [%rd1+184];
	mul.f32 	%f151, %f150, 0f43D0CCCD;
	div.rn.f32 	%f152, %f151, %f142;
	cvt.rzi.s32.f32 	%r85, %f152;
	add.s32 	%r86, %r85, 350;
	st.local.v2.u32 	[%rd2+56], {%r82, %r86};
	mul.f32 	%f153, %f149, 0f43D0CCCD;
	div.rn.f32 	%f154, %f153, %f142;
	cvt.rzi.s32.f32 	%r87, %f154;
	sub.s32 	%r88, 350, %r87;
	st.local.v2.u32 	[%rd3+56], {%r84, %r88};
	ld.local.v2.f32 	{%f155, %f156}, [%rd1+200];
	mul.f32 	%f157, %f155, 0f43D0CCCD;
	ld.local.v2.f32 	{%f158, %f159}, [%rd1+192];
	div.rn.f32 	%f160, %f157, %f158;
	cvt.rzi.s32.f32 	%r89, %f160;
	add.s32 	%r90, %r89, 350;
	mul.f32 	%f161, %f159, 0f43D0CCCD;
	div.rn.f32 	%f162, %f161, %f158;
	cvt.rzi.s32.f32 	%r91, %f162;
	sub.s32 	%r92, 350, %r91;
	ld.local.v2.f32 	{%f163, %f164}, [%rd1+208];
	mul.f32 	%f165, %f164, 0f43D0CCCD;
	div.rn.f32 	%f166, %f165, %f156;
	cvt.rzi.s32.f32 	%r93, %f166;
	add.s32 	%r94, %r93, 350;
	st.local.v2.u32 	[%rd2+64], {%r90, %r94};
	mul.f32 	%f167, %f163, 0f43D0CCCD;
	div.rn.f32 	%f168, %f167, %f156;
	cvt.rzi.s32.f32 	%r95, %f168;
	sub.s32 	%r96, 350, %r95;
	st.local.v2.u32 	[%rd3+64], {%r92, %r96};
	ld.local.v2.f32 	{%f169, %f170}, [%rd1+224];
	mul.f32 	%f171, %f169, 0f43D0CCCD;
	ld.local.v2.f32 	{%f172, %f173}, [%rd1+216];
	div.rn.f32 	%f174, %f171, %f172;
	cvt.rzi.s32.f32 	%r97, %f174;
	add.s32 	%r98, %r97, 350;
	mul.f32 	%f175, %f173, 0f43D0CCCD;
	div.rn.f32 	%f176, %f175, %f172;
	cvt.rzi.s32.f32 	%r99, %f176;
	sub.s32 	%r100, 350, %r99;
	ld.local.v2.f32 	{%f177, %f178}, [%rd1+232];
	mul.f32 	%f179, %f178, 0f43D0CCCD;
	div.rn.f32 	%f180, %f179, %f170;
	cvt.rzi.s32.f32 	%r101, %f180;
	add.s32 	%r102, %r101, 350;
	st.local.v2.u32 	[%rd2+72], {%r98, %r102};
	mul.f32 	%f181, %f177, 0f43D0CCCD;
	div.rn.f32 	%f182, %f181, %f170;
	cvt.rzi.s32.f32 	%r103, %f182;
	sub.s32 	%r104, 350, %r103;
	st.local.v2.u32 	[%rd3+72], {%r100, %r104};
	ld.local.v2.f32 	{%f183, %f184}, [%rd1+248];
	mul.f32 	%f185, %f183, 0f43D0CCCD;
	ld.local.v2.f32 	{%f186, %f187}, [%rd1+240];
	div.rn.f32 	%f188, %f185, %f186;
	cvt.rzi.s32.f32 	%r105, %f188;
	add.s32 	%r106, %r105, 350;
	mul.f32 	%f189, %f187, 0f43D0CCCD;
	div.rn.f32 	%f190, %f189, %f186;
	cvt.rzi.s32.f32 	%r107, %f190;
	sub.s32 	%r108, 350, %r107;
	ld.local.v2.f32 	{%f191, %f192}, [%rd1+256];
	mul.f32 	%f193, %f192, 0f43D0CCCD;
	div.rn.f32 	%f194, %f193, %f184;
	cvt.rzi.s32.f32 	%r109, %f194;
	add.s32 	%r110, %r109, 350;
	st.local.v2.u32 	[%rd2+80], {%r106, %r110};
	mul.f32 	%f195, %f191, 0f43D0CCCD;
	div.rn.f32 	%f196, %f195, %f184;
	cvt.rzi.s32.f32 	%r111, %f196;
	sub.s32 	%r112, 350, %r111;
	st.local.v2.u32 	[%rd3+80], {%r108, %r112};
	ld.local.v2.f32 	{%f197, %f198}, [%rd1+272];
	mul.f32 	%f199, %f197, 0f43D0CCCD;
	ld.local.v2.f32 	{%f200, %f201}, [%rd1+264];
	div.rn.f32 	%f202, %f199, %f200;
	cvt.rzi.s32.f32 	%r113, %f202;
	add.s32 	%r114, %r113, 350;
	mul.f32 	%f203, %f201, 0f43D0CCCD;
	div.rn.f32 	%f204, %f203, %f200;
	cvt.rzi.s32.f32 	%r115, %f204;
	sub.s32 	%r116, 350, %r115;
	ld.local.v2.f32 	{%f205, %f206}, [%rd1+280];
	mul.f32 	%f207, %f206, 0f43D0CCCD;
	div.rn.f32 	%f208, %f207, %f198;
	cvt.rzi.s32.f32 	%r117, %f208;
	add.s32 	%r118, %r117, 350;
	st.local.v2.u32 	[%rd2+88], {%r114, %r118};
	mul.f32 	%f209, %f205, 0f43D0CCCD;
	div.rn.f32 	%f210, %f209, %f198;
	cvt.rzi.s32.f32 	%r119, %f210;
	sub.s32 	%r120, 350, %r119;
	st.local.v2.u32 	[%rd3+88], {%r116, %r120};
	ld.local.v2.f32 	{%f211, %f212}, [%rd1+296];
	mul.f32 	%f213, %f211, 0f43D0CCCD;
	ld.local.v2.f32 	{%f214, %f215}, [%rd1+288];
	div.rn.f32 	%f216, %f213, %f214;
	cvt.rzi.s32.f32 	%r121, %f216;
	add.s32 	%r122, %r121, 350;
	mul.f32 	%f217, %f215, 0f43D0CCCD;
	div.rn.f32 	%f218, %f217, %f214;
	cvt.rzi.s32.f32 	%r123, %f218;
	sub.s32 	%r124, 350, %r123;
	ld.local.v2.f32 	{%f219, %f220}, [%rd1+304];
	mul.f32 	%f221, %f220, 0f43D0CCCD;
	div.rn.f32 	%f222, %f221, %f212;
	cvt.rzi.s32.f32 	%r125, %f222;
	add.s32 	%r126, %r125, 350;
	st.local.v2.u32 	[%rd2+96], {%r122, %r126};
	mul.f32 	%f223, %f219, 0f43D0CCCD;
	div.rn.f32 	%f224, %f223, %f212;
	cvt.rzi.s32.f32 	%r127, %f224;
	sub.s32 	%r128, 350, %r127;
	st.local.v2.u32 	[%rd3+96], {%r124, %r128};
	ld.local.v2.f32 	{%f225, %f226}, [%rd1+320];
	mul.f32 	%f227, %f225, 0f43D0CCCD;
	ld.local.v2.f32 	{%f228, %f229}, [%rd1+312];
	div.rn.f32 	%f230, %f227, %f228;
	cvt.rzi.s32.f32 	%r129, %f230;
	add.s32 	%r130, %r129, 350;
	mul.f32 	%f231, %f229, 0f43D0CCCD;
	div.rn.f32 	%f232, %f231, %f228;
	cvt.rzi.s32.f32 	%r131, %f232;
	sub.s32 	%r132, 350, %r131;
	ld.local.v2.f32 	{%f233, %f234}, [%rd1+328];
	mul.f32 	%f235, %f234, 0f43D0CCCD;
	div.rn.f32 	%f236, %f235, %f226;
	cvt.rzi.s32.f32 	%r133, %f236;
	add.s32 	%r134, %r133, 350;
	st.local.v2.u32 	[%rd2+104], {%r130, %r134};
	mul.f32 	%f237, %f233, 0f43D0CCCD;
	div.rn.f32 	%f238, %f237, %f226;
	cvt.rzi.s32.f32 	%r135, %f238;
	sub.s32 	%r136, 350, %r135;
	st.local.v2.u32 	[%rd3+104], {%r132, %r136};
	ld.local.v2.f32 	{%f239, %f240}, [%rd1+344];
	mul.f32 	%f241, %f239, 0f43D0CCCD;
	ld.local.v2.f32 	{%f242, %f243}, [%rd1+336];
	div.rn.f32 	%f244, %f241, %f242;
	cvt.rzi.s32.f32 	%r137, %f244;
	add.s32 	%r138, %r137, 350;
	mul.f32 	%f245, %f243, 0f43D0CCCD;
	div.rn.f32 	%f246, %f245, %f242;
	cvt.rzi.s32.f32 	%r139, %f246;
	sub.s32 	%r140, 350, %r139;
	ld.local.v2.f32 	{%f247, %f248}, [%rd1+352];
	mul.f32 	%f249, %f248, 0f43D0CCCD;
	div.rn.f32 	%f250, %f249, %f240;
	cvt.rzi.s32.f32 	%r141, %f250;
	add.s32 	%r142, %r141, 350;
	st.local.v2.u32 	[%rd2+112], {%r138, %r142};
	mul.f32 	%f251, %f247, 0f43D0CCCD;
	div.rn.f32 	%f252, %f251, %f240;
	cvt.rzi.s32.f32 	%r143, %f252;
	sub.s32 	%r144, 350, %r143;
	st.local.v2.u32 	[%rd3+112], {%r140, %r144};
	ld.local.v2.f32 	{%f253, %f254}, [%rd1+368];
	mul.f32 	%f255, %f253, 0f43D0CCCD;
	ld.local.v2.f32 	{%f256, %f257}, [%rd1+360];
	div.rn.f32 	%f258, %f255, %f256;
	cvt.rzi.s32.f32 	%r145, %f258;
	add.s32 	%r146, %r145, 350;
	mul.f32 	%f259, %f257, 0f43D0CCCD;
	div.rn.f32 	%f260, %f259, %f256;
	cvt.rzi.s32.f32 	%r147, %f260;
	sub.s32 	%r148, 350, %r147;
	ld.local.v2.f32 	{%f261, %f262}, [%rd1+376];
	mul.f32 	%f263, %f262, 0f43D0CCCD;
	div.rn.f32 	%f264, %f263, %f254;
	cvt.rzi.s32.f32 	%r149, %f264;
	add.s32 	%r150, %r149, 350;
	st.local.v2.u32 	[%rd2+120], {%r146, %r150};
	mul.f32 	%f265, %f261, 0f43D0CCCD;
	div.rn.f32 	%f266, %f265, %f254;
	cvt.rzi.s32.f32 	%r151, %f266;
	sub.s32 	%r152, 350, %r151;
	st.local.v2.u32 	[%rd3+120], {%r148, %r152};
	ld.local.v2.f32 	{%f267, %f268}, [%rd1+392];
	mul.f32 	%f269, %f267, 0f43D0CCCD;
	ld.local.v2.f32 	{%f270, %f271}, [%rd1+384];
	div.rn.f32 	%f272, %f269, %f270;
	cvt.rzi.s32.f32 	%r153, %f272;
	add.s32 	%r154, %r153, 350;
	mul.f32 	%f273, %f271, 0f43D0CCCD;
	div.rn.f32 	%f274, %f273, %f270;
	cvt.rzi.s32.f32 	%r155, %f274;
	sub.s32 	%r156, 350, %r155;
	ld.local.v2.f32 	{%f275, %f276}, [%rd1+400];
	mul.f32 	%f277, %f276, 0f43D0CCCD;
	div.rn.f32 	%f278, %f277, %f268;
	cvt.rzi.s32.f32 	%r157, %f278;
	add.s32 	%r158, %r157, 350;
	st.local.v2.u32 	[%rd2+128], {%r154, %r158};
	mul.f32 	%f279, %f275, 0f43D0CCCD;
	div.rn.f32 	%f280, %f279, %f268;
	cvt.rzi.s32.f32 	%r159, %f280;
	sub.s32 	%r160, 350, %r159;
	st.local.v2.u32 	[%rd3+128], {%r156, %r160};
	ld.local.v2.f32 	{%f281, %f282}, [%rd1+416];
	mul.f32 	%f283, %f281, 0f43D0CCCD;
	ld.local.v2.f32 	{%f284, %f285}, [%rd1+408];
	div.rn.f32 	%f286, %f283, %f284;
	cvt.rzi.s32.f32 	%r161, %f286;
	add.s32 	%r162, %r161, 350;
	mul.f32 	%f287, %f285, 0f43D0CCCD;
	div.rn.f32 	%f288, %f287, %f284;
	cvt.rzi.s32.f32 	%r163, %f288;
	sub.s32 	%r164, 350, %r163;
	ld.local.v2.f32 	{%f289, %f290}, [%rd1+424];
	mul.f32 	%f291, %f290, 0f43D0CCCD;
	div.rn.f32 	%f292, %f291, %f282;
	cvt.rzi.s32.f32 	%r165, %f292;
	add.s32 	%r166, %r165, 350;
	st.local.v2.u32 	[%rd2+136], {%r162, %r166};
	mul.f32 	%f293, %f289, 0f43D0CCCD;
	div.rn.f32 	%f294, %f293, %f282;
	cvt.rzi.s32.f32 	%r167, %f294;
	sub.s32 	%r168, 350, %r167;
	st.local.v2.u32 	[%rd3+136], {%r164, %r168};
	ld.local.v2.f32 	{%f295, %f296}, [%rd1+440];
	mul.f32 	%f297, %f295, 0f43D0CCCD;
	ld.local.v2.f32 	{%f298, %f299}, [%rd1+432];
	div.rn.f32 	%f300, %f297, %f298;
	cvt.rzi.s32.f32 	%r169, %f300;
	add.s32 	%r170, %r169, 350;
	mul.f32 	%f301, %f299, 0f43D0CCCD;
	div.rn.f32 	%f302, %f301, %f298;
	cvt.rzi.s32.f32 	%r171, %f302;
	sub.s32 	%r172, 350, %r171;
	ld.local.v2.f32 	{%f303, %f304}, [%rd1+448];
	mul.f32 	%f305, %f304, 0f43D0CCCD;
	div.rn.f32 	%f306, %f305, %f296;
	cvt.rzi.s32.f32 	%r173, %f306;
	add.s32 	%r174, %r173, 350;
	st.local.v2.u32 	[%rd2+144], {%r170, %r174};
	mul.f32 	%f307, %f303, 0f43D0CCCD;
	div.rn.f32 	%f308, %f307, %f296;
	cvt.rzi.s32.f32 	%r175, %f308;
	sub.s32 	%r176, 350, %r175;
	st.local.v2.u32 	[%rd3+144], {%r172, %r176};
	ld.local.v2.f32 	{%f309, %f310}, [%rd1+464];
	mul.f32 	%f311, %f309, 0f43D0CCCD;
	ld.local.v2.f32 	{%f312, %f313}, [%rd1+456];
	div.rn.f32 	%f314, %f311, %f312;
	cvt.rzi.s32.f32 	%r177, %f314;
	add.s32 	%r178, %r177, 350;
	mul.f32 	%f315, %f313, 0f43D0CCCD;
	div.rn.f32 	%f316, %f315, %f312;
	cvt.rzi.s32.f32 	%r179, %f316;
	sub.s32 	%r180, 350, %r179;
	ld.local.v2.f32 	{%f317, %f318}, [%rd1+472];
	mul.f32 	%f319, %f318, 0f43D0CCCD;
	div.rn.f32 	%f320, %f319, %f310;
	cvt.rzi.s32.f32 	%r181, %f320;
	add.s32 	%r182, %r181, 350;
	st.local.v2.u32 	[%rd2+152], {%r178, %r182};
	mul.f32 	%f321, %f317, 0f43D0CCCD;
	div.rn.f32 	%f322, %f321, %f310;
	cvt.rzi.s32.f32 	%r183, %f322;
	sub.s32 	%r184, 350, %r183;
	st.local.v2.u32 	[%rd3+152], {%r180, %r184};
	ld.local.v2.f32 	{%f323, %f324}, [%rd1+488];
	mul.f32 	%f325, %f323, 0f43D0CCCD;
	ld.local.v2.f32 	{%f326, %f327}, [%rd1+480];
	div.rn.f32 	%f328, %f325, %f326;
	cvt.rzi.s32.f32 	%r185, %f328;
	add.s32 	%r186, %r185, 350;
	mul.f32 	%f329, %f327, 0f43D0CCCD;
	div.rn.f32 	%f330, %f329, %f326;
	cvt.rzi.s32.f32 	%r187, %f330;
	sub.s32 	%r188, 350, %r187;
	ld.local.v2.f32 	{%f331, %f332}, [%rd1+496];
	mul.f32 	%f333, %f332, 0f43D0CCCD;
	div.rn.f32 	%f334, %f333, %f324;
	cvt.rzi.s32.f32 	%r189, %f334;
	add.s32 	%r190, %r189, 350;
	st.local.v2.u32 	[%rd2+160], {%r186, %r190};
	mul.f32 	%f335, %f331, 0f43D0CCCD;
	div.rn.f32 	%f336, %f335, %f324;
	cvt.rzi.s32.f32 	%r191, %f336;
	sub.s32 	%r192, 350, %r191;
	st.local.v2.u32 	[%rd3+160], {%r188, %r192};
	ld.local.v2.f32 	{%f337, %f338}, [%rd1+512];
	mul.f32 	%f339, %f337, 0f43D0CCCD;
	ld.local.v2.f32 	{%f340, %f341}, [%rd1+504];
	div.rn.f32 	%f342, %f339, %f340;
	cvt.rzi.s32.f32 	%r193, %f342;
	add.s32 	%r194, %r193, 350;
	mul.f32 	%f343, %f341, 0f43D0CCCD;
	div.rn.f32 	%f344, %f343, %f340;
	cvt.rzi.s32.f32 	%r195, %f344;
	sub.s32 	%r196, 350, %r195;
	ld.local.v2.f32 	{%f345, %f346}, [%rd1+520];
	mul.f32 	%f347, %f346, 0f43D0CCCD;
	div.rn.f32 	%f348, %f347, %f338;
	cvt.rzi.s32.f32 	%r197, %f348;
	add.s32 	%r198, %r197, 350;
	st.local.v2.u32 	[%rd2+168], {%r194, %r198};
	mul.f32 	%f349, %f345, 0f43D0CCCD;
	div.rn.f32 	%f350, %f349, %f338;
	cvt.rzi.s32.f32 	%r199, %f350;
	sub.s32 	%r200, 350, %r199;
	st.local.v2.u32 	[%rd3+168], {%r196, %r200};
	ld.local.v2.f32 	{%f351, %f352}, [%rd1+536];
	mul.f32 	%f353, %f351, 0f43D0CCCD;
	ld.local.v2.f32 	{%f354, %f355}, [%rd1+528];
	div.rn.f32 	%f356, %f353, %f354;
	cvt.rzi.s32.f32 	%r201, %f356;
	add.s32 	%r202, %r201, 350;
	mul.f32 	%f357, %f355, 0f43D0CCCD;
	div.rn.f32 	%f358, %f357, %f354;
	cvt.rzi.s32.f32 	%r203, %f358;
	sub.s32 	%r204, 350, %r203;
	ld.local.v2.f32 	{%f359, %f360}, [%rd1+544];
	mul.f32 	%f361, %f360, 0f43D0CCCD;
	div.rn.f32 	%f362, %f361, %f352;
	cvt.rzi.s32.f32 	%r205, %f362;
	add.s32 	%r206, %r205, 350;
	st.local.v2.u32 	[%rd2+176], {%r202, %r206};
	mul.f32 	%f363, %f359, 0f43D0CCCD;
	div.rn.f32 	%f364, %f363, %f352;
	cvt.rzi.s32.f32 	%r207, %f364;
	sub.s32 	%r208, 350, %r207;
	st.local.v2.u32 	[%rd3+176], {%r204, %r208};
	ld.local.v2.f32 	{%f365, %f366}, [%rd1+560];
	mul.f32 	%f367, %f365, 0f43D0CCCD;
	ld.local.v2.f32 	{%f368, %f369}, [%rd1+552];
	div.rn.f32 	%f370, %f367, %f368;
	cvt.rzi.s32.f32 	%r209, %f370;
	add.s32 	%r210, %r209, 350;
	mul.f32 	%f371, %f369, 0f43D0CCCD;
	div.rn.f32 	%f372, %f371, %f368;
	cvt.rzi.s32.f32 	%r211, %f372;
	sub.s32 	%r212, 350, %r211;
	ld.local.v2.f32 	{%f373, %f374}, [%rd1+568];
	mul.f32 	%f375, %f374, 0f43D0CCCD;
	div.rn.f32 	%f376, %f375, %f366;
	cvt.rzi.s32.f32 	%r213, %f376;
	add.s32 	%r214, %r213, 350;
	st.local.v2.u32 	[%rd2+184], {%r210, %r214};
	mul.f32 	%f377, %f373, 0f43D0CCCD;
	div.rn.f32 	%f378, %f377, %f366;
	cvt.rzi.s32.f32 	%r215, %f378;
	sub.s32 	%r216, 350, %r215;
	st.local.v2.u32 	[%rd3+184], {%r212, %r216};
	ld.local.v2.f32 	{%f379, %f380}, [%rd1+584];
	mul.f32 	%f381, %f379, 0f43D0CCCD;
	ld.local.v2.f32 	{%f382, %f383}, [%rd1+576];
	div.rn.f32 	%f384, %f381, %f382;
	cvt.rzi.s32.f32 	%r217, %f384;
	add.s32 	%r218, %r217, 350;
	mul.f32 	%f385, %f383, 0f43D0CCCD;
	div.rn.f32 	%f386, %f385, %f382;
	cvt.rzi.s32.f32 	%r219, %f386;
	sub.s32 	%r220, 350, %r219;
	ld.local.v2.f32 	{%f387, %f388}, [%rd1+592];
	mul.f32 	%f389, %f388, 0f43D0CCCD;
	div.rn.f32 	%f390, %f389, %f380;
	cvt.rzi.s32.f32 	%r221, %f390;
	add.s32 	%r222, %r221, 350;
	st.local.v2.u32 	[%rd2+192], {%r218, %r222};
	mul.f32 	%f391, %f387, 0f43D0CCCD;
	div.rn.f32 	%f392, %f391, %f380;
	cvt.rzi.s32.f32 	%r223, %f392;
	sub.s32 	%r224, 350, %r223;
	st.local.v2.u32 	[%rd3+192], {%r220, %r224};
	ld.local.v2.f32 	{%f393, %f394}, [%rd1+608];
	mul.f32 	%f395, %f393, 0f43D0CCCD;
	ld.local.v2.f32 	{%f396, %f397}, [%rd1+600];
	div.rn.f32 	%f398, %f395, %f396;
	cvt.rzi.s32.f32 	%r225, %f398;
	add.s32 	%r226, %r225, 350;
	mul.f32 	%f399, %f397, 0f43D0CCCD;
	div.rn.f32 	%f400, %f399, %f396;
	cvt.rzi.s32.f32 	%r227, %f400;
	sub.s32 	%r228, 350, %r227;
	ld.local.v2.f32 	{%f401, %f402}, [%rd1+616];
	mul.f32 	%f403, %f402, 0f43D0CCCD;
	div.rn.f32 	%f404, %f403, %f394;
	cvt.rzi.s32.f32 	%r229, %f404;
	add.s32 	%r230, %r229, 350;
	st.local.v2.u32 	[%rd2+200], {%r226, %r230};
	mul.f32 	%f405, %f401, 0f43D0CCCD;
	div.rn.f32 	%f406, %f405, %f394;
	cvt.rzi.s32.f32 	%r231, %f406;
	sub.s32 	%r232, 350, %r231;
	st.local.v2.u32 	[%rd3+200], {%r228, %r232};
	ld.local.v2.f32 	{%f407, %f408}, [%rd1+632];
	mul.f32 	%f409, %f407, 0f43D0CCCD;
	ld.local.v2.f32 	{%f410, %f411}, [%rd1+624];
	div.rn.f32 	%f412, %f409, %f410;
	cvt.rzi.s32.f32 	%r233, %f412;
	add.s32 	%r234, %r233, 350;
	mul.f32 	%f413, %f411, 0f43D0CCCD;
	div.rn.f32 	%f414, %f413, %f410;
	cvt.rzi.s32.f32 	%r235, %f414;
	sub.s32 	%r236, 350, %r235;
	ld.local.v2.f32 	{%f415, %f416}, [%rd1+640];
	mul.f32 	%f417, %f416, 0f43D0CCCD;
	div.rn.f32 	%f418, %f417, %f408;
	cvt.rzi.s32.f32 	%r237, %f418;
	add.s32 	%r238, %r237, 350;
	st.local.v2.u32 	[%rd2+208], {%r234, %r238};
	mul.f32 	%f419, %f415, 0f43D0CCCD;
	div.rn.f32 	%f420, %f419, %f408;
	cvt.rzi.s32.f32 	%r239, %f420;
	sub.s32 	%r240, 350, %r239;
	st.local.v2.u32 	[%rd3+208], {%r236, %r240};
	ld.local.v2.f32 	{%f421, %f422}, [%rd1+656];
	mul.f32 	%f423, %f421, 0f43D0CCCD;
	ld.local.v2.f32 	{%f424, %f425}, [%rd1+648];
	div.rn.f32 	%f426, %f423, %f424;
	cvt.rzi.s32.f32 	%r241, %f426;
	add.s32 	%r242, %r241, 350;
	mul.f32 	%f427, %f425, 0f43D0CCCD;
	div.rn.f32 	%f428, %f427, %f424;
	cvt.rzi.s32.f32 	%r243, %f428;
	sub.s32 	%r244, 350, %r243;
	ld.local.v2.f32 	{%f429, %f430}, [%rd1+664];
	mul.f32 	%f431, %f430, 0f43D0CCCD;
	div.rn.f32 	%f432, %f431, %f422;
	cvt.rzi.s32.f32 	%r245, %f432;
	add.s32 	%r246, %r245, 350;
	st.local.v2.u32 	[%rd2+216], {%r242, %r246};
	mul.f32 	%f433, %f429, 0f43D0CCCD;
	div.rn.f32 	%f434, %f433, %f422;
	cvt.rzi.s32.f32 	%r247, %f434;
	sub.s32 	%r248, 350, %r247;
	st.local.v2.u32 	[%rd3+216], {%r244, %r248};
	ld.local.v2.f32 	{%f435, %f436}, [%rd1+680];
	mul.f32 	%f437, %f435, 0f43D0CCCD;
	ld.local.v2.f32 	{%f438, %f439}, [%rd1+672];
	div.rn.f32 	%f440, %f437, %f438;
	cvt.rzi.s32.f32 	%r249, %f440;
	add.s32 	%r250, %r249, 350;
	mul.f32 	%f441, %f439, 0f43D0CCCD;
	div.rn.f32 	%f442, %f441, %f438;
	cvt.rzi.s32.f32 	%r251, %f442;
	sub.s32 	%r252, 350, %r251;
	ld.local.v2.f32 	{%f443, %f444}, [%rd1+688];
	mul.f32 	%f445, %f444, 0f43D0CCCD;
	div.rn.f32 	%f446, %f445, %f436;
	cvt.rzi.s32.f32 	%r253, %f446;
	add.s32 	%r254, %r253, 350;
	st.local.v2.u32 	[%rd2+224], {%r250, %r254};
	mul.f32 	%f447, %f443, 0f43D0CCCD;
	div.rn.f32 	%f448, %f447, %f436;
	cvt.rzi.s32.f32 	%r255, %f448;
	sub.s32 	%r256, 350, %r255;
	st.local.v2.u32 	[%rd3+224], {%r252, %r256};
	cvta.to.global.u64 	%rd51, %rd37;
	add.s64 	%rd121, %rd51, 24;
	add.u64 	%rd53, %SPL, 1168;
	add.s64 	%rd124, %rd53, 32;
	mov.b32 	%r332, 0;
	mov.u64 	%rd120, %rd124;
$L__BB0_4:
	ld.global.u32 	%r257, [%rd121+-24];
	cvt.rn.f32.s32 	%f449, %r257;
	ld.global.u32 	%r258, [%rd121+-20];
	cvt.rn.f32.s32 	%f450, %r258;
	mul.f32 	%f451, %f2, %f450;
	fma.rn.f32 	%f452, %f1, %f449, %f451;
	ld.global.u32 	%r259, [%rd121+-16];
	cvt.rn.f32.s32 	%f453, %r259;
	fma.rn.f32 	%f454, %f3, %f453, %f452;
	mul.f32 	%f455, %f6, %f450;
	fma.rn.f32 	%f456, %f5, %f449, %f455;
	fma.rn.f32 	%f457, %f7, %f453, %f456;
	mul.f32 	%f458, %f10, %f450;
	fma.rn.f32 	%f459, %f9, %f449, %f458;
	fma.rn.f32 	%f460, %f11, %f453, %f459;
	ld.global.u32 	%r260, [%rd121+-12];
	cvt.rn.f32.s32 	%f461, %r260;
	ld.global.u32 	%r261, [%rd121+-8];
	cvt.rn.f32.s32 	%f462, %r261;
	mul.f32 	%f463, %f2, %f462;
	fma.rn.f32 	%f464, %f1, %f461, %f463;
	ld.global.u32 	%r262, [%rd121+-4];
	cvt.rn.f32.s32 	%f465, %r262;
	fma.rn.f32 	%f466, %f3, %f465, %f464;
	st.local.v4.f32 	[%rd120+-32], {%f454, %f457, %f460, %f466};
	mul.f32 	%f467, %f6, %f462;
	fma.rn.f32 	%f468, %f5, %f461, %f467;
	fma.rn.f32 	%f469, %f7, %f465, %f468;
	mul.f32 	%f470, %f10, %f462;
	fma.rn.f32 	%f471, %f9, %f461, %f470;
	fma.rn.f32 	%f472, %f11, %f465, %f471;
	ld.global.u32 	%r263, [%rd121];
	cvt.rn.f32.s32 	%f473, %r263;
	ld.global.u32 	%r264, [%rd121+4];
	cvt.rn.f32.s32 	%f474, %r264;
	mul.f32 	%f475, %f2, %f474;
	fma.rn.f32 	%f476, %f1, %f473, %f475;
	ld.global.u32 	%r265, [%rd121+8];
	cvt.rn.f32.s32 	%f477, %r265;
	fma.rn.f32 	%f478, %f3, %f477, %f476;
	mul.f32 	%f479, %f6, %f474;
	fma.rn.f32 	%f480, %f5, %f473, %f479;
	fma.rn.f32 	%f481, %f7, %f477, %f480;
	st.local.v4.f32 	[%rd120+-16], {%f469, %f472, %f478, %f481};
	mul.f32 	%f482, %f10, %f474;
	fma.rn.f32 	%f483, %f9, %f473, %f482;
	fma.rn.f32 	%f484, %f11, %f477, %f483;
	ld.global.u32 	%r266, [%rd121+12];
	cvt.rn.f32.s32 	%f485, %r266;
	ld.global.u32 	%r267, [%rd121+16];
	cvt.rn.f32.s32 	%f486, %r267;
	mul.f32 	%f487, %f2, %f486;
	fma.rn.f32 	%f488, %f1, %f485, %f487;
	ld.global.u32 	%r268, [%rd121+20];
	cvt.rn.f32.s32 	%f489, %r268;
	fma.rn.f32 	%f490, %f3, %f489, %f488;
	mul.f32 	%f491, %f6, %f486;
	fma.rn.f32 	%f492, %f5, %f485, %f491;
	fma.rn.f32 	%f493, %f7, %f489, %f492;
	mul.f32 	%f494, %f10, %f486;
	fma.rn.f32 	%f495, %f9, %f485, %f494;
	fma.rn.f32 	%f496, %f11, %f489, %f495;
	st.local.v4.f32 	[%rd120], {%f484, %f490, %f493, %f496};
	add.s32 	%r332, %r332, 4;
	add.s64 	%rd121, %rd121, 48;
	add.s64 	%rd120, %rd120, 48;
	setp.ne.s32 	%p3, %r332, 96;
	@%p3 bra 	$L__BB0_4;
	ld.param.u64 	%rd118, [obtainPolygonsSteps_param_0];
	cvta.to.global.u64 	%rd54, %rd36;
	add.s64 	%rd127, %rd54, 24;
	mul.wide.u32 	%rd55, %r1, 384;
	cvta.to.global.u64 	%rd56, %rd118;
	add.s64 	%rd57, %rd55, %rd56;
	add.s64 	%rd122, %rd57, 8;
	mov.b32 	%r333, 0;
	mov.u64 	%rd123, %rd127;
$L__BB0_6:
	ld.local.v4.f32 	{%f497, %f498, %f499, %f500}, [%rd124+-32];
	ld.global.u32 	%r270, [%rd123+-24];
	mul.lo.s32 	%r271, %r270, 3;
	mul.wide.s32 	%rd58, %r271, 4;
	add.s64 	%rd59, %rd1, %rd58;
	ld.local.f32 	%f501, [%rd59];
	ld.local.f32 	%f502, [%rd59+4];
	mul.f32 	%f503, %f498, %f502;
	fma.rn.f32 	%f504, %f497, %f501, %f503;
	ld.local.f32 	%f505, [%rd59+8];
	fma.rn.f32 	%f506, %f499, %f505, %f504;
	setp.lt.f32 	%p4, %f506, 0f00000000;
	selp.u32 	%r272, 1, 0, %p4;
	st.global.u32 	[%rd122+-8], %r272;
	ld.global.u32 	%r273, [%rd123+-12];
	mul.lo.s32 	%r274, %r273, 3;
	mul.wide.s32 	%rd60, %r274, 4;
	add.s64 	%rd61, %rd1, %rd60;
	ld.local.f32 	%f507, [%rd61];
	ld.local.v4.f32 	{%f508, %f509, %f510, %f511}, [%rd124+-16];
	ld.local.f32 	%f512, [%rd61+4];
	mul.f32 	%f513, %f508, %f512;
	fma.rn.f32 	%f514, %f500, %f507, %f513;
	ld.local.f32 	%f515, [%rd61+8];
	fma.rn.f32 	%f516, %f509, %f515, %f514;
	setp.lt.f32 	%p5, %f516, 0f00000000;
	selp.u32 	%r275, 1, 0, %p5;
	st.global.u32 	[%rd122+-4], %r275;
	ld.global.u32 	%r276, [%rd123];
	mul.lo.s32 	%r277, %r276, 3;
	mul.wide.s32 	%rd62, %r277, 4;
	add.s64 	%rd63, %rd1, %rd62;
	ld.local.f32 	%f517, [%rd63];
	ld.local.f32 	%f518, [%rd63+4];
	mul.f32 	%f519, %f511, %f518;
	fma.rn.f32 	%f520, %f510, %f517, %f519;
	ld.local.v4.f32 	{%f521, %f522, %f523, %f524}, [%rd124];
	ld.local.f32 	%f525, [%rd63+8];
	fma.rn.f32 	%f526, %f521, %f525, %f520;
	setp.lt.f32 	%p6, %f526, 0f00000000;
	selp.u32 	%r278, 1, 0, %p6;
	st.global.u32 	[%rd122], %r278;
	ld.global.u32 	%r279, [%rd123+12];
	mul.lo.s32 	%r280, %r279, 3;
	mul.wide.s32 	%rd64, %r280, 4;
	add.s64 	%rd65, %rd1, %rd64;
	ld.local.f32 	%f527, [%rd65];
	ld.local.f32 	%f528, [%rd65+4];
	mul.f32 	%f529, %f523, %f528;
	fma.rn.f32 	%f530, %f522, %f527, %f529;
	ld.local.f32 	%f531, [%rd65+8];
	fma.rn.f32 	%f532, %f524, %f531, %f530;
	setp.lt.f32 	%p7, %f532, 0f00000000;
	selp.u32 	%r281, 1, 0, %p7;
	st.global.u32 	[%rd122+4], %r281;
	add.s32 	%r333, %r333, 4;
	add.s64 	%rd124, %rd124, 48;
	add.s64 	%rd123, %rd123, 48;
	add.s64 	%rd122, %rd122, 16;
	setp.ne.s32 	%p8, %r333, 96;
	@%p8 bra 	$L__BB0_6;
	mul.wide.u32 	%rd66, %r1, 1152;
	or.b64  	%rd67, %rd66, 24;
	cvta.to.global.u64 	%rd68, %rd30;
	add.s64 	%rd126, %rd68, %rd67;
	cvta.to.global.u64 	%rd69, %rd31;
	add.s64 	%rd125, %rd69, %rd67;
	mov.b32 	%r334, 0;
$L__BB0_8:
	ld.global.u32 	%r283, [%rd127+-24];
	mul.wide.s32 	%rd70, %r283, 4;
	add.s64 	%rd71, %rd2, %rd70;
	ld.local.u32 	%r284, [%rd71];
	st.global.u32 	[%rd126+-24], %r284;
	ld.global.u32 	%r285, [%rd127+-20];
	mul.wide.s32 	%rd72, %r285, 4;
	add.s64 	%rd73, %rd2, %rd72;
	ld.local.u32 	%r286, [%rd73];
	st.global.u32 	[%rd126+-20], %r286;
	ld.global.u32 	%r287, [%rd127+-16];
	mul.wide.s32 	%rd74, %r287, 4;
	add.s64 	%rd75, %rd2, %rd74;
	ld.local.u32 	%r288, [%rd75];
	st.global.u32 	[%rd126+-16], %r288;
	ld.global.u32 	%r289, [%rd127+-24];
	mul.wide.s32 	%rd76, %r289, 4;
	add.s64 	%rd77, %rd3, %rd76;
	ld.local.u32 	%r290, [%rd77];
	st.global.u32 	[%rd125+-24], %r290;
	ld.global.u32 	%r291, [%rd127+-20];
	mul.wide.s32 	%rd78, %r291, 4;
	add.s64 	%rd79, %rd3, %rd78;
	ld.local.u32 	%r292, [%rd79];
	st.global.u32 	[%rd125+-20], %r292;
	ld.global.u32 	%r293, [%rd127+-16];
	mul.wide.s32 	%rd80, %r293, 4;
	add.s64 	%rd81, %rd3, %rd80;
	ld.local.u32 	%r294, [%rd81];
	st.global.u32 	[%rd125+-16], %r294;
	ld.global.u32 	%r295, [%rd127+-12];
	mul.wide.s32 	%rd82, %r295, 4;
	add.s64 	%rd83, %rd2, %rd82;
	ld.local.u32 	%r296, [%rd83];
	st.global.u32 	[%rd126+-12], %r296;
	ld.global.u32 	%r297, [%rd127+-8];
	mul.wide.s32 	%rd84, %r297, 4;
	add.s64 	%rd85, %rd2, %rd84;
	ld.local.u32 	%r298, [%rd85];
	st.global.u32 	[%rd126+-8], %r298;
	ld.global.u32 	%r299, [%rd127+-4];
	mul.wide.s32 	%rd86, %r299, 4;
	add.s64 	%rd87, %rd2, %rd86;
	ld.local.u32 	%r300, [%rd87];
	st.global.u32 	[%rd126+-4], %r300;
	ld.global.u32 	%r301, [%rd127+-12];
	mul.wide.s32 	%rd88, %r301, 4;
	add.s64 	%rd89, %rd3, %rd88;
	ld.local.u32 	%r302, [%rd89];
	st.global.u32 	[%rd125+-12], %r302;
	ld.global.u32 	%r303, [%rd127+-8];
	mul.wide.s32 	%rd90, %r303, 4;
	add.s64 	%rd91, %rd3, %rd90;
	ld.local.u32 	%r304, [%rd91];
	st.global.u32 	[%rd125+-8], %r304;
	ld.global.u32 	%r305, [%rd127+-4];
	mul.wide.s32 	%rd92, %r305, 4;
	add.s64 	%rd93, %rd3, %rd92;
	ld.local.u32 	%r306, [%rd93];
	st.global.u32 	[%rd125+-4], %r306;
	ld.global.u32 	%r307, [%rd127];
	mul.wide.s32 	%rd94, %r307, 4;
	add.s64 	%rd95, %rd2, %rd94;
	ld.local.u32 	%r308, [%rd95];
	st.global.u32 	[%rd126], %r308;
	ld.global.u32 	%r309, [%rd127+4];
	mul.wide.s32 	%rd96, %r309, 4;
	add.s64 	%rd97, %rd2, %rd96;
	ld.local.u32 	%r310, [%rd97];
	st.global.u32 	[%rd126+4], %r310;
	ld.global.u32 	%r311, [%rd127+8];
	mul.wide.s32 	%rd98, %r311, 4;
	add.s64 	%rd99, %rd2, %rd98;
	ld.local.u32 	%r312, [%rd99];
	st.global.u32 	[%rd126+8], %r312;
	ld.global.u32 	%r313, [%rd127];
	mul.wide.s32 	%rd100, %r313, 4;
	add.s64 	%rd101, %rd3, %rd100;
	ld.local.u32 	%r314, [%rd101];
	st.global.u32 	[%rd125], %r314;
	ld.global.u32 	%r315, [%rd127+4];
	mul.wide.s32 	%rd102, %r315, 4;
	add.s64 	%rd103, %rd3, %rd102;
	ld.local.u32 	%r316, [%rd103];
	st.global.u32 	[%rd125+4], %r316;
	ld.global.u32 	%r317, [%rd127+8];
	mul.wide.s32 	%rd104, %r317, 4;
	add.s64 	%rd105, %rd3, %rd104;
	ld.local.u32 	%r318, [%rd105];
	st.global.u32 	[%rd125+8], %r318;
	ld.global.u32 	%r319, [%rd127+12];
	mul.wide.s32 	%rd106, %r319, 4;
	add.s64 	%rd107, %rd2, %rd106;
	ld.local.u32 	%r320, [%rd107];
	st.global.u32 	[%rd126+12], %r320;
	ld.global.u32 	%r321, [%rd127+16];
	mul.wide.s32 	%rd108, %r321, 4;
	add.s64 	%rd109, %rd2, %rd108;
	ld.local.u32 	%r322, [%rd109];
	st.global.u32 	[%rd126+16], %r322;
	ld.global.u32 	%r323, [%rd127+20];
	mul.wide.s32 	%rd110, %r323, 4;
	add.s64 	%rd111, %rd2, %rd110;
	ld.local.u32 	%r324, [%rd111];
	st.global.u32 	[%rd126+20], %r324;
	ld.global.u32 	%r325, [%rd127+12];
	mul.wide.s32 	%rd112, %r325, 4;
	add.s64 	%rd113, %rd3, %rd112;
	ld.local.u32 	%r326, [%rd113];
	st.global.u32 	[%rd125+12], %r326;
	ld.global.u32 	%r327, [%rd127+16];
	mul.wide.s32 	%rd114, %r327, 4;
	add.s64 	%rd115, %rd3, %rd114;
	ld.local.u32 	%r328, [%rd115];
	st.global.u32 	[%rd125+16], %r328;
	ld.global.u32 	%r329, [%rd127+20];
	mul.wide.s32 	%rd116, %r329, 4;
	add.s64 	%rd117, %rd3, %rd116;
	ld.local.u32 	%r330, [%rd117];
	st.global.u32 	[%rd125+20], %r330;
	add.s32 	%r334, %r334, 4;
	add.s64 	%rd127, %rd127, 48;
	add.s64 	%rd126, %rd126, 48;
	add.s64 	%rd125, %rd125, 48;
	setp.ne.s32 	%p9, %r334, 96;
	@%p9 bra 	$L__BB0_8;
$L__BB0_9:
	ret;

}


// ===== COMPILED SASS (sm_100) =====

	.target	sm_100

	.elftype	@"ET_EXEC"


//--------------------- .note.nv.tkinfo           --------------------------
	.section	.note.nv.tkinfo,"",@"SHT_NOTE"
	.sectionflags	@"SHF_NOTE_NV_TKINFO"
	.tkinfo
        /*0018*/ 	.word	0x00000002
        /*0030*/ 	.string	""
        /*0030*/ 	.string	"ptxas"
        /*0030*/ 	.string	"Cuda compilation tools, release 13.0, V13.0.88"
        /*0030*/ 	.string	"Build cuda_13.0.r13.0/compiler.36424714_0"
        /*0030*/ 	.string	"-arch sm_100 -m 64 "



//--------------------- .note.nv.cuinfo           --------------------------
	.section	.note.nv.cuinfo,"",@"SHT_NOTE"
	.sectionflags	@"SHF_NOTE_NV_CUINFO"
        /*0018*/ 	.short	0x0002
        /*001a*/ 	.short	0x0064
        /*001c*/ 	.short	0x0082
	.zero		2


//--------------------- .nv.info                  --------------------------
	.section	.nv.info,"",@"SHT_CUDA_INFO"
	.align	4


	//----- nvinfo : EIATTR_REGCOUNT
	.align		4
        /*0000*/ 	.byte	0x04, 0x2f
        /*0002*/ 	.short	(.L_1 - .L_0)
	.align		4
.L_0:
        /*0004*/ 	.word	index@(obtainPolygonsSteps)
        /*0008*/ 	.word	0x00000020


	//----- nvinfo : EIATTR_FRAME_SIZE
	.align		4
.L_1:
        /*000c*/ 	.byte	0x04, 0x11
        /*000e*/ 	.short	(.L_3 - .L_2)
	.align		4
.L_2:
        /*0010*/ 	.word	index@($__internal_0_$__cuda_sm3x_div_rn_noftz_f32_slowpath)
        /*0014*/ 	.word	0x00000910


	//----- nvinfo : EIATTR_FRAME_SIZE
	.align		4
.L_3:
        /*0018*/ 	.byte	0x04, 0x11
        /*001a*/ 	.short	(.L_5 - .L_4)
	.align		4
.L_4:
        /*001c*/ 	.word	index@(obtainPolygonsSteps)
        /*0020*/ 	.word	0x00000910


	//----- nvinfo : EIATTR_MIN_STACK_SIZE
	.align		4
.L_5:
        /*0024*/ 	.byte	0x04, 0x12
        /*0026*/ 	.short	(.L_7 - .L_6)
	.align		4
.L_6:
        /*0028*/ 	.word	index@(obtainPolygonsSteps)
        /*002c*/ 	.word	0x00000910
.L_7:


//--------------------- .nv.compat                --------------------------
	.section	.nv.compat,"",@"SHT_CUDA_COMPAT_INFO"
	.align	4
        /*0000*/ 	.byte	0x02, 0x09, 0x00, 0x00, 0x02, 0x02, 0x01, 0x00, 0x02, 0x05, 0x05, 0x00, 0x03, 0x07, 0x01, 0x01
        /*0010*/ 	.byte	0x02, 0x03, 0x00, 0x00, 0x02, 0x06, 0x01, 0x00, 0x04, 0x0b, 0x08, 0x00, 0x01, 0x00, 0x00, 0x00
        /*0020*/ 	.byte	0x00, 0x00, 0x00, 0x00


//--------------------- .nv.info.obtainPolygonsSteps --------------------------
	.section	.nv.info.obtainPolygonsSteps,"",@"SHT_CUDA_INFO"
	.sectionflags	@""
	.align	4


	//----- nvinfo : EIATTR_CUDA_API_VERSION
	.align		4
        /*0000*/ 	.byte	0x04, 0x37
        /*0002*/ 	.short	(.L_9 - .L_8)
.L_8:
        /*0004*/ 	.word	0x00000082


	//----- nvinfo : EIATTR_KPARAM_INFO
	.align		4
.L_9:
        /*0008*/ 	.byte	0x04, 0x17
        /*000a*/ 	.short	(.L_11 - .L_10)
.L_10:
        /*000c*/ 	.word	0x00000000
        /*0010*/ 	.short	0x0009
        /*0012*/ 	.short	0x0048
        /*0014*/ 	.byte	0x00, 0xf0, 0x11, 0x00


	//----- nvinfo : EIATTR_KPARAM_INFO
	.align		4
.L_11:
        /*0018*/ 	.byte	0x04, 0x17
        /*001a*/ 	.short	(.L_13 - .L_12)
.L_12:
        /*001c*/ 	.word	0x00000000
        /*0020*/ 	.short	0x0008
        /*0022*/ 	.short	0x0040
        /*0024*/ 	.byte	0x00, 0xf5, 0x21, 0x00


	//----- nvinfo : EIATTR_KPARAM_INFO
	.align		4
.L_13:
        /*0028*/ 	.byte	0x04, 0x17
        /*002a*/ 	.short	(.L_15 - .L_14)
.L_14:
        /*002c*/ 	.word	0x00000000
        /*0030*/ 	.short	0x0007
        /*0032*/ 	.short	0x0038
        /*0034*/ 	.byte	0x00, 0xf5, 0x21, 0x00


	//----- nvinfo : EIATTR_KPARAM_INFO
	.align		4
.L_15:
        /*0038*/ 	.byte	0x04, 0x17
        /*003a*/ 	.short	(.L_17 - .L_16)
.L_16:
        /*003c*/ 	.word	0x00000000
        /*0040*/ 	.short	0x0006
        /*0042*/ 	.short	0x0030
        /*0044*/ 	.byte	0x00, 0xf5, 0x21, 0x00


	//----- nvinfo : EIATTR_KPARAM_INFO
	.align		4
.L_17:
        /*0048*/ 	.byte	0x04, 0x17
        /*004a*/ 	.short	(.L_19 - .L_18)
.L_18:
        /*004c*/ 	.word	0x00000000
        /*0050*/ 	.short	0x0005
        /*0052*/ 	.short	0x0028
        /*0054*/ 	.byte	0x00, 0xf5, 0x21, 0x00


	//----- nvinfo : EIATTR_KPARAM_INFO
	.align		4
.L_19:
        /*0058*/ 	.byte	0x04, 0x17
        /*005a*/ 	.short	(.L_21 - .L_20)
.L_20:
        /*005c*/ 	.word	0x00000000
        /*0060*/ 	.short	0x0004
        /*0062*/ 	.short	0x0020
        /*0064*/ 	.byte	0x00, 0xf5, 0x21, 0x00


	//----- nvinfo : EIATTR_KPARAM_INFO
	.align		4
.L_21:
        /*0068*/ 	.byte	0x04, 0x17
        /*006a*/ 	.short	(.L_23 - .L_22)
.L_22:
        /*006c*/ 	.word	0x00000000
        /*0070*/ 	.short	0x0003
        /*0072*/ 	.short	0x0018
        /*0074*/ 	.byte	0x00, 0xf5, 0x21, 0x00


	//----- nvinfo : EIATTR_KPARAM_INFO
	.align		4
.L_23:
        /*0078*/ 	.byte	0x04, 0x17
        /*007a*/ 	.short	(.L_25 - .L_24)
.L_24:
        /*007c*/ 	.word	0x00000000
        /*0080*/ 	.short	0x0002
        /*0082*/ 	.short	0x0010
        /*0084*/ 	.byte	0x00, 0xf5, 0x21, 0x00


	//----- nvinfo : EIATTR_KPARAM_INFO
	.align		4
.L_25:
        /*0088*/ 	.byte	0x04, 0x17
        /*008a*/ 	.short	(.L_27 - .L_26)
.L_26:
        /*008c*/ 	.word	0x00000000
        /*0090*/ 	.short	0x0001
        /*0092*/ 	.short	0x0008
        /*0094*/ 	.byte	0x00, 0xf5, 0x21, 0x00


	//----- nvinfo : EIATTR_KPARAM_INFO
	.align		4
.L_27:
        /*0098*/ 	.byte	0x04, 0x17
        /*009a*/ 	.short	(.L_29 - .L_28)
.L_28:
        /*009c*/ 	.word	0x00000000
        /*00a0*/ 	.short	0x0000
        /*00a2*/ 	.short	0x0000
        /*00a4*/ 	.byte	0x00, 0xf5, 0x21, 0x00


	//----- nvinfo : EIATTR_SPARSE_MMA_MASK
	.align		4
.L_29:
        /*00a8*/ 	.byte	0x03, 0x50
        /*00aa*/ 	.short	0x0000


	//----- nvinfo : EIATTR_MAXREG_COUNT
	.align		4
        /*00ac*/ 	.byte	0x03, 0x1b
        /*00ae*/ 	.short	0x00ff


	//----- nvinfo : EIATTR_MERCURY_ISA_VERSION
	.align		4
        /*00b0*/ 	.byte	0x03, 0x5f
        /*00b2*/ 	.short	0x0101


	//----- nvinfo : EIATTR_VRC_CTA_INIT_COUNT
	.align		4
        /*00b4*/ 	.byte	0x02, 0x4a
	.zero		1
	.zero		1


	//----- nvinfo : EIATTR_EXIT_INSTR_OFFSETS
	.align		4
        /*00b8*/ 	.byte	0x04, 0x1c
        /*00ba*/ 	.short	(.L_31 - .L_30)


	//   ....[0]....
.L_30:
        /*00bc*/ 	.word	0x00000050


	//   ....[1]....
        /*00c0*/ 	.word	0x0000a040


	//----- nvinfo : EIATTR_CRS_STACK_SIZE
	.align		4
.L_31:
        /*00c4*/ 	.byte	0x04, 0x1e
        /*00c6*/ 	.short	(.L_33 - .L_32)
.L_32:
        /*00c8*/ 	.word	0x00000000


	//----- nvinfo : EIATTR_CBANK_PARAM_SIZE
	.align		4
.L_33:
        /*00cc*/ 	.byte	0x03, 0x19
        /*00ce*/ 	.short	0x004c


	//----- nvinfo : EIATTR_PARAM_CBANK
	.align		4
        /*00d0*/ 	.byte	0x04, 0x0a
        /*00d2*/ 	.short	(.L_35 - .L_34)
	.align		4
.L_34:
        /*00d4*/ 	.word	index@(.nv.constant0.obtainPolygonsSteps)
        /*00d8*/ 	.short	0x0380
        /*00da*/ 	.short	0x004c


	//----- nvinfo : EIATTR_SW_WAR
	.align		4
.L_35:
        /*00dc*/ 	.byte	0x04, 0x36
        /*00de*/ 	.short	(.L_37 - .L_36)
.L_36:
        /*00e0*/ 	.word	0x00000008
.L_37:


//--------------------- .nv.callgraph             --------------------------
	.section	.nv.callgraph,"",@"SHT_CUDA_CALLGRAPH"
	.align	4
	.sectionentsize	8
	.align		4
        /*0000*/ 	.word	0x00000000
	.align		4
        /*0004*/ 	.word	0xffffffff
	.align		4
        /*0008*/ 	.word	0x00000000
	.align		4
        /*000c*/ 	.word	0xfffffffe
	.align		4
        /*0010*/ 	.word	0x00000000
	.align		4
        /*0014*/ 	.word	0xfffffffd
	.align		4
        /*0018*/ 	.word	0x00000000
	.align		4
        /*001c*/ 	.word	0xfffffffc


//--------------------- .text.obtainPolygonsSteps --------------------------
	.section	.text.obtainPolygonsSteps,"ax",@progbits
	.align	128
        .global         obtainPolygonsSteps
        .type           obtainPolygonsSteps,@function
        .size           obtainPolygonsSteps,(.L_x_248 - obtainPolygonsSteps)
        .other          obtainPolygonsSteps,@"STO_CUDA_ENTRY STV_DEFAULT"
obtainPolygonsSteps:
.text.obtainPolygonsSteps:
[----:B------:R-:W0:Y:S01]  /*0000*/  LDC R1, c[0x0][0x37c] ;  /* 0x0000df00ff017b82 */ /* 0x000e220000000800 */
[----:B------:R-:W1:Y:S01]  /*0010*/  S2R R9, SR_TID.X ;  /* 0x0000000000097919 */ /* 0x000e620000002100 */
[----:B------:R-:W1:Y:S01]  /*0020*/  LDCU UR4, c[0x0][0x3c8] ;  /* 0x00007900ff0477ac */ /* 0x000e620008000800 */
[----:B0-----:R-:W-:Y:S02]  /*0030*/  IADD3 R1, PT, PT, R1, -0x910, RZ ;  /* 0xfffff6f001017810 */ /* 0x001fe40007ffe0ff */
[----:B-1----:R-:W-:-:S13]  /*0040*/  ISETP.GE.AND P0, PT, R9, UR4, PT ;  /* 0x0000000409007c0c */ /* 0x002fda000bf06270 */
[----:B------:R-:W-:Y:S05]  /*0050*/  @P0 EXIT ;  /* 0x000000000000094d */ /* 0x000fea0003800000 */
[----:B------:R-:W0:Y:S01]  /*0060*/  LDC.64 R22, c[0x0][0x398] ;  /* 0x0000e600ff167b82 */ /* 0x000e220000000a00 */
[----:B------:R-:W1:Y:S07]  /*0070*/  LDCU.64 UR6, c[0x0][0x358] ;  /* 0x00006b00ff0677ac */ /* 0x000e6e0008000a00 */
[----:B------:R-:W2:Y:S08]  /*0080*/  LDC.64 R6, c[0x0][0x3b0] ;  /* 0x0000ec00ff067b82 */ /* 0x000eb00000000a00 */
[----:B------:R-:W3:Y:S08]  /*0090*/  LDC.64 R14, c[0x0][0x3a0] ;  /* 0x0000e800ff0e7b82 */ /* 0x000ef00000000a00 */
[----:B------:R-:W4:Y:S01]  /*00a0*/  LDC.64 R4, c[0x0][0x3a8] ;  /* 0x0000ea00ff047b82 */ /* 0x000f220000000a00 */
[----:B0-----:R-:W-:-:S06]  /*00b0*/  IMAD.WIDE.U32 R22, R9, 0x4, R22 ;  /* 0x0000000409167825 */ /* 0x001fcc00078e0016 */
[----:B-1----:R0:W5:Y:S04]  /*00c0*/  LDG.E R22, desc[UR6][R22.64] ;  /* 0x0000000616167981 */ /* 0x002168000c1e1900 */
[----:B--2---:R-:W0:Y:S04]  /*00d0*/  LDG.E R26, desc[UR6][R6.64+0x4] ;  /* 0x00000406061a7981 */ /* 0x004e28000c1e1900 */
[----:B------:R-:W5:Y:S01]  /*00e0*/  LDG.E R25, desc[UR6][R6.64] ;  /* 0x0000000606197981 */ /* 0x000f62000c1e1900 */
[----:B---3--:R-:W-:-:S03]  /*00f0*/  IMAD.WIDE.U32 R14, R9, 0x4, R14 ;  /* 0x00000004090e7825 */ /* 0x008fc600078e000e */
[----:B------:R-:W2:Y:S04]  /*0100*/  LDG.E R19, desc[UR6][R6.64+0x10] ;  /* 0x0000100606137981 */ /* 0x000ea8000c1e1900 */
[----:B------:R-:W3:Y:S04]  /*0110*/  LDG.E R13, desc[UR6][R6.64+0xc] ;  /* 0x00000c06060d7981 */ /* 0x000ee8000c1e1900 */
[----:B----4-:R-:W4:Y:S04]  /*0120*/  LDG.E R10, desc[UR6][R4.64+0x14] ;  /* 0x00001406040a7981 */ /* 0x010f28000c1e1900 */
[----:B------:R-:W4:Y:S04]  /*0130*/  LDG.E R17, desc[UR6][R4.64+0x4] ;  /* 0x0000040604117981 */ /* 0x000f28000c1e1900 */
[----:B------:R-:W4:Y:S04]  /*0140*/  LDG.E R21, desc[UR6][R14.64] ;  /* 0x000000060e157981 */ /* 0x000f28000c1e1900 */
[----:B------:R-:W4:Y:S04]  /*0150*/  LDG.E R11, desc[UR6][R4.64+0x10] ;  /* 0x00001006040b7981 */ /* 0x000f28000c1e1900 */
[----:B------:R-:W4:Y:S04]  /*0160*/  LDG.E R12, desc[UR6][R6.64+0x8] ;  /* 0x00000806060c7981 */ /* 0x000f28000c1e1900 */
[----:B------:R-:W4:Y:S04]  /*0170*/  LDG.E R18, desc[UR6][R4.64] ;  /* 0x0000000604127981 */ /* 0x000f28000c1e1900 */
[----:B------:R4:W4:Y:S04]  /*0180*/  LDG.E R24, desc[UR6][R6.64+0x14] ;  /* 0x0000140606187981 */ /* 0x000928000c1e1900 */
[----:B------:R-:W4:Y:S04]  /*0190*/  LDG.E R8, desc[UR6][R4.64+0x24] ;  /* 0x0000240604087981 */ /* 0x000f28000c1e1900 */
[----:B------:R-:W4:Y:S04]  /*01a0*/  LDG.E R3, desc[UR6][R4.64+0x20] ;  /* 0x0000200604037981 */ /* 0x000f28000c1e1900 */
[----:B------:R-:W4:Y:S04]  /*01b0*/  LDG.E R2, desc[UR6][R4.64+0x18] ;  /* 0x0000180604027981 */ /* 0x000f28000c1e1900 */
[----:B------:R-:W4:Y:S04]  /*01c0*/  LDG.E R16, desc[UR6][R4.64+0x8] ;  /* 0x0000080604107981 */ /* 0x000f28000c1e1900 */
[----:B------:R-:W4:Y:S04]  /*01d0*/  LDG.E R0, desc[UR6][R4.64+0x28] ;  /* 0x0000280604007981 */ /* 0x000f28000c1e1900 */
[----:B------:R-:W4:Y:S04]  /*01e0*/  LDG.E R14, desc[UR6][R4.64+0x1c] ;  /* 0x00001c06040e7981 */ /* 0x000f28000c1e1900 */
[----:B------:R-:W4:Y:S04]  /*01f0*/  LDG.E R20, desc[UR6][R4.64+0xc] ;  /* 0x00000c0604147981 */ /* 0x000f28000c1e1900 */
[----:B------:R1:W4:Y:S01]  /*0200*/  LDG.E R15, desc[UR6][R4.64+0x2c] ;  /* 0x00002c06040f7981 */ /* 0x000322000c1e1900 */
[----:B------:R-:W-:Y:S01]  /*0210*/  UMOV UR4, 0x2 ;  /* 0x0000000200047882 */ /* 0x000fe20000000000 */
[----:B0-----:R-:W-:-:S02]  /*0220*/  I2FP.F32.S32 R23, R26 ;  /* 0x0000001a00177245 */ /* 0x001fc40000201400 */
[----:B-----5:R-:W-:-:S04]  /*0230*/  IADD3 R25, PT, PT, R22, R25, RZ ;  /* 0x0000001916197210 */ /* 0x020fc80007ffe0ff */
[----:B------:R-:W-:Y:S02]  /*0240*/  I2FP.F32.S32 R26, R25 ;  /* 0x00000019001a7245 */ /* 0x000fe40000201400 */
[----:B--2---:R-:W-:Y:S02]  /*0250*/  I2FP.F32.S32 R25, R19 ;  /* 0x0000001300197245 */ /* 0x004fe40000201400 */
[----:B---3--:R-:W-:Y:S01]  /*0260*/  IADD3 R13, PT, PT, R22, R13, RZ ;  /* 0x0000000d160d7210 */ /* 0x008fe20007ffe0ff */
[-C--:B----4-:R-:W-:Y:S01]  /*0270*/  FMUL R6, R10, R23.reuse ;  /* 0x000000170a067220 */ /* 0x090fe20000400000 */
[----:B------:R-:W-:-:S03]  /*0280*/  FMUL R27, R17, R23 ;  /* 0x00000017111b7220 */ /* 0x000fc60000400000 */
[----:B------:R-:W-:Y:S01]  /*0290*/  FFMA R7, R11, R26, R6 ;  /* 0x0000001a0b077223 */ /* 0x000fe20000000006 */
[----:B------:R-:W-:Y:S02]  /*02a0*/  I2FP.F32.S32 R6, R13 ;  /* 0x0000000d00067245 */ /* 0x000fe40000201400 */
[----:B-1----:R-:W-:Y:S01]  /*02b0*/  IADD3 R4, PT, PT, R21, R12, RZ ;  /* 0x0000000c15047210 */ /* 0x002fe20007ffe0ff */
[-C--:B------:R-:W-:Y:S01]  /*02c0*/  FMUL R12, R10, R25.reuse ;  /* 0x000000190a0c7220 */ /* 0x080fe20000400000 */
[----:B------:R-:W-:Y:S01]  /*02d0*/  FFMA R19, R18, R26, R27 ;  /* 0x0000001a12137223 */ /* 0x000fe2000000001b */
[----:B------:R-:W-:Y:S01]  /*02e0*/  FMUL R27, R17, R25 ;  /* 0x00000019111b7220 */ /* 0x000fe20000400000 */
[----:B------:R-:W-:Y:S02]  /*02f0*/  IADD3 R5, PT, PT, R21, R24, RZ ;  /* 0x0000001815057210 */ /* 0x000fe40007ffe0ff */
[----:B------:R-:W-:Y:S01]  /*0300*/  I2FP.F32.S32 R4, R4 ;  /* 0x0000000400047245 */ /* 0x000fe20000201400 */
[C---:B------:R-:W-:Y:S01]  /*0310*/  FMUL R28, R8.reuse, R23 ;  /* 0x00000017081c7220 */ /* 0x040fe20000400000 */
[----:B------:R-:W-:Y:S01]  /*0320*/  FMUL R24, R8, R25 ;  /* 0x0000001908187220 */ /* 0x000fe20000400000 */
[----:B------:R-:W-:Y:S01]  /*0330*/  I2FP.F32.S32 R5, R5 ;  /* 0x0000000500057245 */ /* 0x000fe20000201400 */
[----:B------:R-:W-:Y:S01]  /*0340*/  FFMA R13, R18, R6, R27 ;  /* 0x00000006120d7223 */ /* 0x000fe2000000001b */
[----:B------:R-:W-:Y:S01]  /*0350*/  FFMA R23, R3, R26, R28 ;  /* 0x0000001a03177223 */ /* 0x000fe2000000001c */
[-C--:B------:R-:W-:Y:S01]  /*0360*/  FFMA R12, R11, R6.reuse, R12 ;  /* 0x000000060b0c7223 */ /* 0x080fe2000000000c */
[----:B------:R-:W-:Y:S01]  /*0370*/  FFMA R24, R3, R6, R24 ;  /* 0x0000000603187223 */ /* 0x000fe20000000018 */
[----:B------:R-:W-:-:S02]  /*0380*/  FFMA R7, R2, R4, R7 ;  /* 0x0000000402077223 */ /* 0x000fc40000000007 */
[-C--:B------:R-:W-:Y:S01]  /*0390*/  FFMA R25, R2, R5.reuse, R12 ;  /* 0x0000000502197223 */ /* 0x080fe2000000000c */
[CC--:B------:R-:W-:Y:S01]  /*03a0*/  FFMA R13, R16.reuse, R5.reuse, R13 ;  /* 0x00000005100d7223 */ /* 0x0c0fe2000000000d */
[-C--:B------:R-:W-:Y:S01]  /*03b0*/  FFMA R19, R16, R4.reuse, R19 ;  /* 0x0000000410137223 */ /* 0x080fe20000000013 */
[C---:B------:R-:W-:Y:S01]  /*03c0*/  FFMA R6, R0.reuse, R4, R23 ;  /* 0x0000000400067223 */ /* 0x040fe20000000017 */
[----:B------:R-:W-:Y:S01]  /*03d0*/  FFMA R24, R0, R5, R24 ;  /* 0x0000000500187223 */ /* 0x000fe20000000018 */
[C---:B------:R-:W-:Y:S01]  /*03e0*/  FADD R5, R14.reuse, R7 ;  /* 0x000000070e057221 */ /* 0x040fe20000000000 */
[----:B------:R-:W-:Y:S01]  /*03f0*/  FADD R12, R14, R25 ;  /* 0x000000190e0c7221 */ /* 0x000fe20000000000 */
[C---:B------:R-:W-:Y:S01]  /*0400*/  FADD R7, R20.reuse, R13 ;  /* 0x0000000d14077221 */ /* 0x040fe20000000000 */
[----:B------:R-:W-:Y:S01]  /*0410*/  FADD R4, R20, R19 ;  /* 0x0000001314047221 */ /* 0x000fe20000000000 */
[C---:B------:R-:W-:Y:S01]  /*0420*/  FADD R6, R15.reuse, R6 ;  /* 0x000000060f067221 */ /* 0x040fe20000000000 */
[----:B------:R-:W-:-:S04]  /*0430*/  FADD R13, R15, R24 ;  /* 0x000000180f0d7221 */ /* 0x000fc80000000000 */
[----:B------:R0:W-:Y:S04]  /*0440*/  STL.128 [R1], R4 ;  /* 0x0000000401007387 */ /* 0x0001e80000100c00 */
[----:B------:R0:W-:Y:S01]  /*0450*/  STL.64 [R1+0x10], R12 ;  /* 0x0000100c01007387 */ /* 0x0001e20000100a00 */
[----:B------:R-:W-:Y:S01]  /*0460*/  HFMA2 R23, -RZ, RZ, 0, 1.430511474609375e-06 ;  /* 0x00000018ff177431 */ /* 0x000fe200000001ff */
[----:B------:R-:W-:Y:S02]  /*0470*/  MOV R19, R1 ;  /* 0x0000000100137202 */ /* 0x000fe40000000f00 */
[----:B------:R-:W-:-:S07]  /*0480*/  MOV R24, RZ ;  /* 0x000000ff00187202 */ /* 0x000fce0000000f00 */
.L_x_0:
[----:B01----:R-:W0:Y:S02]  /*0490*/  LDC.64 R4, c[0x0][0x3b0] ;  /* 0x0000ec00ff047b82 */ /* 0x003e240000000a00 */
[----:B0-----:R-:W-:-:S04]  /*04a0*/  IADD3 R26, P0, P1, R23, 0xc, R4 ;  /* 0x0000000c171a7810 */ /* 0x001fc8000791e004 */
[----:B------:R-:W-:-:S05]  /*04b0*/  IADD3.X R27, PT, PT, R24, R5, RZ, P0, P1 ;  /* 0x00000005181b7210 */ /* 0x000fca00007e24ff */
[----:B------:R-:W2:Y:S04]  /*04c0*/  LDG.E R5, desc[UR6][R26.64+-0xc] ;  /* 0xfffff4061a057981 */ /* 0x000ea8000c1e1900 */
[----:B------:R-:W3:Y:S04]  /*04d0*/  LDG.E R13, desc[UR6][R26.64+-0x8] ;  /* 0xfffff8061a0d7981 */ /* 0x000ee8000c1e1900 */
[----:B------:R-:W4:Y:S04]  /*04e0*/  LDG.E R4, desc[UR6][R26.64+-0x4] ;  /* 0xfffffc061a047981 */ /* 0x000f28000c1e1900 */
[----:B------:R-:W5:Y:S01]  /*04f0*/  LDG.E R29, desc[UR6][R26.64+0x4] ;  /* 0x000004061a1d7981 */ /* 0x000f62000c1e1900 */
[----:B--2---:R-:W-:-:S02]  /*0500*/  IADD3 R5, PT, PT, R22, R5, RZ ;  /* 0x0000000516057210 */ /* 0x004fc40007ffe0ff */
[----:B---3--:R-:W-:Y:S02]  /*0510*/  I2FP.F32.S32 R13, R13 ;  /* 0x0000000d000d7245 */ /* 0x008fe40000201400 */
[----:B------:R-:W-:Y:S02]  /*0520*/  I2FP.F32.S32 R6, R5 ;  /* 0x0000000500067245 */ /* 0x000fe40000201400 */
[----:B----4-:R-:W-:Y:S01]  /*0530*/  IADD3 R4, PT, PT, R21, R4, RZ ;  /* 0x0000000415047210 */ /* 0x010fe20007ffe0ff */
[-C--:B------:R-:W-:Y:S01]  /*0540*/  FMUL R5, R17, R13.reuse ;  /* 0x0000000d11057220 */ /* 0x080fe20000400000 */
[-C--:B------:R-:W-:Y:S01]  /*0550*/  FMUL R12, R10, R13.reuse ;  /* 0x0000000d0a0c7220 */ /* 0x080fe20000400000 */
[----:B------:R-:W-:Y:S01]  /*0560*/  FMUL R28, R8, R13 ;  /* 0x0000000d081c7220 */ /* 0x000fe20000400000 */
[----:B------:R-:W-:Y:S01]  /*0570*/  I2FP.F32.S32 R7, R4 ;  /* 0x0000000400077245 */ /* 0x000fe20000201400 */
[-C--:B------:R-:W-:Y:S01]  /*0580*/  FFMA R5, R18, R6.reuse, R5 ;  /* 0x0000000612057223 */ /* 0x080fe20000000005 */
[-C--:B------:R-:W-:Y:S01]  /*0590*/  FFMA R25, R11, R6.reuse, R12 ;  /* 0x000000060b197223 */ /* 0x080fe2000000000c */
[----:B------:R-:W-:Y:S01]  /*05a0*/  IADD3 R12, PT, PT, R1, R23, RZ ;  /* 0x00000017010c7210 */ /* 0x000fe20007ffe0ff */
[----:B------:R-:W-:Y:S01]  /*05b0*/  FFMA R13, R3, R6, R28 ;  /* 0x00000006030d7223 */ /* 0x000fe2000000001c */
[-C--:B------:R-:W-:Y:S01]  /*05c0*/  FFMA R5, R16, R7.reuse, R5 ;  /* 0x0000000710057223 */ /* 0x080fe20000000005 */
[-C--:B------:R-:W-:Y:S01]  /*05d0*/  FFMA R25, R2, R7.reuse, R25 ;  /* 0x0000000702197223 */ /* 0x080fe20000000019 */
[----:B------:R-:W2:Y:S02]  /*05e0*/  LDG.E R6, desc[UR6][R26.64+0x8] ;  /* 0x000008061a067981 */ /* 0x000ea4000c1e1900 */
[----:B------:R-:W-:Y:S01]  /*05f0*/  FADD R4, R20, R5 ;  /* 0x0000000514047221 */ /* 0x000fe20000000000 */
[----:B------:R-:W-:Y:S01]  /*0600*/  FADD R5, R14, R25 ;  /* 0x000000190e057221 */ /* 0x000fe20000000000 */
[----:B------:R-:W-:Y:S01]  /*0610*/  FFMA R28, R0, R7, R13 ;  /* 0x00000007001c7223 */ /* 0x000fe2000000000d */
[----:B------:R-:W3:Y:S04]  /*0620*/  LDG.E R25, desc[UR6][R26.64+0x10] ;  /* 0x000010061a197981 */ /* 0x000ee8000c1e1900 */
[----:B------:R0:W-:Y:S04]  /*0630*/  STL.64 [R12], R4 ;  /* 0x000000040c007387 */ /* 0x0001e80000100a00 */
[----:B------:R-:W4:Y:S04]  /*0640*/  LDG.E R13, desc[UR6][R26.64+0xc] ;  /* 0x00000c061a0d7981 */ /* 0x000f28000c1e1900 */
[----:B0-----:R-:W3:Y:S01]  /*0650*/  LDG.E R5, desc[UR6][R26.64] ;  /* 0x000000061a057981 */ /* 0x001ee2000c1e1900 */
[----:B-----5:R-:W-:Y:S01]  /*0660*/  I2FP.F32.S32 R7, R29 ;  /* 0x0000001d00077245 */ /* 0x020fe20000201400 */
[----:B------:R-:W-:-:S04]  /*0670*/  FADD R4, R15, R28 ;  /* 0x0000001c0f047221 */ /* 0x000fc80000000000 */
[----:B------:R-:W-:Y:S01]  /*0680*/  FMUL R28, R10, R7 ;  /* 0x000000070a1c7220 */ /* 0x000fe20000400000 */
[----:B--2---:R-:W-:-:S04]  /*0690*/  IADD3 R29, PT, PT, R21, R6, RZ ;  /* 0x00000006151d7210 */ /* 0x004fc80007ffe0ff */
[----:B------:R-:W-:Y:S02]  /*06a0*/  I2FP.F32.S32 R29, R29 ;  /* 0x0000001d001d7245 */ /* 0x000fe40000201400 */
[----:B---3--:R-:W-:-:S04]  /*06b0*/  IADD3 R5, PT, PT, R22, R5, RZ ;  /* 0x0000000516057210 */ /* 0x008fc80007ffe0ff */
[----:B------:R-:W-:Y:S01]  /*06c0*/  I2FP.F32.S32 R6, R5 ;  /* 0x0000000500067245 */ /* 0x000fe20000201400 */
[----:B------:R-:W-:-:S04]  /*06d0*/  FMUL R5, R17, R7 ;  /* 0x0000000711057220 */ /* 0x000fc80000400000 */
[----:B------:R-:W-:-:S04]  /*06e0*/  FFMA R5, R18, R6, R5 ;  /* 0x0000000612057223 */ /* 0x000fc80000000005 */
[----:B------:R-:W-:-:S04]  /*06f0*/  FFMA R5, R16, R29, R5 ;  /* 0x0000001d10057223 */ /* 0x000fc80000000005 */
[----:B------:R-:W-:-:S05]  /*0700*/  FADD R5, R20, R5 ;  /* 0x0000000514057221 */ /* 0x000fca0000000000 */
[----:B------:R0:W-:Y:S01]  /*0710*/  STL.64 [R12+0x8], R4 ;  /* 0x000008040c007387 */ /* 0x0001e20000100a00 */
[----:B------:R-:W-:Y:S02]  /*0720*/  I2FP.F32.S32 R25, R25 ;  /* 0x0000001900197245 */ /* 0x000fe40000201400 */
[----:B----4-:R-:W-:Y:S01]  /*0730*/  IADD3 R13, PT, PT, R22, R13, RZ ;  /* 0x0000000d160d7210 */ /* 0x010fe20007ffe0ff */
[----:B0-----:R-:W-:Y:S01]  /*0740*/  FMUL R4, R8, R7 ;  /* 0x0000000708047220 */ /* 0x001fe20000400000 */
[-C--:B------:R-:W-:Y:S02]  /*0750*/  FFMA R7, R11, R6.reuse, R28 ;  /* 0x000000060b077223 */ /* 0x080fe4000000001c */
[----:B------:R-:W2:Y:S01]  /*0760*/  LDG.E R28, desc[UR6][R26.64+0x14] ;  /* 0x000014061a1c7981 */ /* 0x000ea2000c1e1900 */
[----:B------:R-:W-:Y:S01]  /*0770*/  FFMA R6, R3, R6, R4 ;  /* 0x0000000603067223 */ /* 0x000fe20000000004 */
[----:B------:R-:W-:-:S03]  /*0780*/  FFMA R7, R2, R29, R7 ;  /* 0x0000001d02077223 */ /* 0x000fc60000000007 */
[----:B------:R-:W-:Y:S01]  /*0790*/  FFMA R29, R0, R29, R6 ;  /* 0x0000001d001d7223 */ /* 0x000fe20000000006 */
[----:B------:R-:W-:Y:S01]  /*07a0*/  FADD R6, R14, R7 ;  /* 0x000000070e067221 */ /* 0x000fe20000000000 */
[----:B------:R-:W-:Y:S01]  /*07b0*/  I2FP.F32.S32 R13, R13 ;  /* 0x0000000d000d7245 */ /* 0x000fe20000201400 */
[-C--:B------:R-:W-:Y:S01]  /*07c0*/  FMUL R5, R17, R25.reuse ;  /* 0x0000001911057220 */ /* 0x080fe20000400000 */
[-C--:B------:R-:W-:Y:S01]  /*07d0*/  FMUL R4, R10, R25.reuse ;  /* 0x000000190a047220 */ /* 0x080fe20000400000 */
[----:B------:R-:W-:Y:S01]  /*07e0*/  FADD R7, R15, R29 ;  /* 0x0000001d0f077221 */ /* 0x000fe20000000000 */
[----:B------:R-:W-:Y:S01]  /*07f0*/  FMUL R25, R8, R25 ;  /* 0x0000001908197220 */ /* 0x000fe20000400000 */
[-C--:B------:R-:W-:Y:S01]  /*0800*/  FFMA R5, R18, R13.reuse, R5 ;  /* 0x0000000d12057223 */ /* 0x080fe20000000005 */
[-C--:B------:R-:W-:Y:S02]  /*0810*/  FFMA R4, R11, R13.reuse, R4 ;  /* 0x0000000d0b047223 */ /* 0x080fe40000000004 */
[----:B------:R0:W-:Y:S01]  /*0820*/  STL.64 [R12+0x10], R6 ;  /* 0x000010060c007387 */ /* 0x0001e20000100a00 */
[----:B------:R-:W-:-:S03]  /*0830*/  FFMA R13, R3, R13, R25 ;  /* 0x0000000d030d7223 */ /* 0x000fc60000000019 */
[----:B------:R-:W3:Y:S04]  /*0840*/  LDG.E R25, desc[UR6][R26.64+0x18] ;  /* 0x000018061a197981 */ /* 0x000ee8000c1e1900 */
[----:B0-----:R-:W4:Y:S04]  /*0850*/  LDG.E R6, desc[UR6][R26.64+0x1c] ;  /* 0x00001c061a067981 */ /* 0x001f28000c1e1900 */
[----:B------:R-:W5:Y:S01]  /*0860*/  LDG.E R7, desc[UR6][R26.64+0x20] ;  /* 0x000020061a077981 */ /* 0x000f62000c1e1900 */
[----:B--2---:R-:W-:-:S04]  /*0870*/  IADD3 R28, PT, PT, R21, R28, RZ ;  /* 0x0000001c151c7210 */ /* 0x004fc80007ffe0ff */
[----:B------:R-:W-:-:S05]  /*0880*/  I2FP.F32.S32 R29, R28 ;  /* 0x0000001c001d7245 */ /* 0x000fca0000201400 */
[-C--:B------:R-:W-:Y:S01]  /*0890*/  FFMA R5, R16, R29.reuse, R5 ;  /* 0x0000001d10057223 */ /* 0x080fe20000000005 */
[----:B------:R-:W-:-:S03]  /*08a0*/  FFMA R28, R2, R29, R4 ;  /* 0x0000001d021c7223 */ /* 0x000fc60000000004 */
[----:B------:R-:W-:Y:S01]  /*08b0*/  FADD R4, R20, R5 ;  /* 0x0000000514047221 */ /* 0x000fe20000000000 */
[----:B------:R-:W-:Y:S01]  /*08c0*/  FADD R5, R14, R28 ;  /* 0x0000001c0e057221 */ /* 0x000fe20000000000 */
[----:B------:R-:W-:Y:S01]  /*08d0*/  FFMA R28, R0, R29, R13 ;  /* 0x0000001d001c7223 */ /* 0x000fe2000000000d */
[----:B---3--:R-:W-:-:S03]  /*08e0*/  IADD3 R25, PT, PT, R22, R25, RZ ;  /* 0x0000001916197210 */ /* 0x008fc60007ffe0ff */
[----:B------:R0:W-:Y:S01]  /*08f0*/  STL.64 [R12+0x18], R4 ;  /* 0x000018040c007387 */ /* 0x0001e20000100a00 */
[----:B------:R-:W-:Y:S02]  /*0900*/  I2FP.F32.S32 R25, R25 ;  /* 0x0000001900197245 */ /* 0x000fe40000201400 */
[----:B----4-:R-:W-:Y:S01]  /*0910*/  I2FP.F32.S32 R13, R6 ;  /* 0x00000006000d7245 */ /* 0x010fe20000201400 */
[----:B------:R-:W-:Y:S01]  /*0920*/  FADD R6, R15, R28 ;  /* 0x0000001c0f067221 */ /* 0x000fe20000000000 */
[----:B-----5:R-:W-:-:S03]  /*0930*/  IADD3 R29, PT, PT, R21, R7, RZ ;  /* 0x00000007151d7210 */ /* 0x020fc60007ffe0ff */
[-C--:B------:R-:W-:Y:S01]  /*0940*/  FMUL R7, R17, R13.reuse ;  /* 0x0000000d11077220 */ /* 0x080fe20000400000 */
[-C--:B0-----:R-:W-:Y:S01]  /*0950*/  FMUL R4, R10, R13.reuse ;  /* 0x0000000d0a047220 */ /* 0x081fe20000400000 */
[----:B------:R-:W-:Y:S01]  /*0960*/  FMUL R28, R8, R13 ;  /* 0x0000000d081c7220 */ /* 0x000fe20000400000 */
[----:B------:R-:W-:Y:S01]  /*0970*/  I2FP.F32.S32 R29, R29 ;  /* 0x0000001d001d7245 */ /* 0x000fe20000201400 */
[-C--:B------:R-:W-:Y:S01]  /*0980*/  FFMA R7, R18, R25.reuse, R7 ;  /* 0x0000001912077223 */ /* 0x080fe20000000007 */
[-C--:B------:R-:W-:Y:S01]  /*0990*/  FFMA R5, R11, R25.reuse, R4 ;  /* 0x000000190b057223 */ /* 0x080fe20000000004 */
[----:B------:R-:W-:Y:S01]  /*09a0*/  FFMA R25, R3, R25, R28 ;  /* 0x0000001903197223 */ /* 0x000fe2000000001c */
[----:B------:R-:W2:Y:S01]  /*09b0*/  LDG.E R13, desc[UR6][R26.64+0x24] ;  /* 0x000024061a0d7981 */ /* 0x000ea2000c1e1900 */
[-C--:B------:R-:W-:Y:S01]  /*09c0*/  FFMA R7, R16, R29.reuse, R7 ;  /* 0x0000001d10077223 */ /* 0x080fe20000000007 */
[-C--:B------:R-:W-:Y:S01]  /*09d0*/  FFMA R5, R2, R29.reuse, R5 ;  /* 0x0000001d02057223 */ /* 0x080fe20000000005 */
[----:B------:R-:W-:Y:S01]  /*09e0*/  FFMA R29, R0, R29, R25 ;  /* 0x0000001d001d7223 */ /* 0x000fe20000000019 */
[----:B------:R-:W3:Y:S04]  /*09f0*/  LDG.E R28, desc[UR6][R26.64+0x2c] ;  /* 0x00002c061a1c7981 */ /* 0x000ee8000c1e1900 */
[----:B------:R-:W4:Y:S01]  /*0a00*/  LDG.E R25, desc[UR6][R26.64+0x28] ;  /* 0x000028061a197981 */ /* 0x000f22000c1e1900 */
[----:B------:R-:W-:-:S05]  /*0a10*/  FADD R7, R20, R7 ;  /* 0x0000000714077221 */ /* 0x000fca0000000000 */
[----:B------:R0:W-:Y:S04]  /*0a20*/  STL.64 [R12+0x20], R6 ;  /* 0x000020060c007387 */ /* 0x0001e80000100a00 */
[----:B0-----:R-:W5:Y:S04]  /*0a30*/  LDG.E R7, desc[UR6][R26.64+0x30] ;  /* 0x000030061a077981 */ /* 0x001f68000c1e1900 */
[----:B------:R-:W5:Y:S01]  /*0a40*/  LDG.E R6, desc[UR6][R26.64+0x34] ;  /* 0x000034061a067981 */ /* 0x000f62000c1e1900 */
[----:B------:R-:W-:Y:S01]  /*0a50*/  FADD R4, R14, R5 ;  /* 0x000000050e047221 */ /* 0x000fe20000000000 */
[----:B------:R-:W-:-:S05]  /*0a60*/  FADD R5, R15, R29 ;  /* 0x0000001d0f057221 */ /* 0x000fca0000000000 */
[----:B------:R0:W-:Y:S01]  /*0a70*/  STL.64 [R12+0x28], R4 ;  /* 0x000028040c007387 */ /* 0x0001e20000100a00 */
[----:B--2---:R-:W-:Y:S02]  /*0a80*/  IADD3 R29, PT, PT, R22, R13, RZ ;  /* 0x0000000d161d7210 */ /* 0x004fe40007ffe0ff */
[----:B----4-:R-:W-:Y:S02]  /*0a90*/  I2FP.F32.S32 R13, R25 ;  /* 0x00000019000d7245 */ /* 0x010fe40000201400 */
[----:B---3--:R-:W-:Y:S02]  /*0aa0*/  IADD3 R25, PT, PT, R21, R28, RZ ;  /* 0x0000001c15197210 */ /* 0x008fe40007ffe0ff */
[----:B------:R-:W-:Y:S01]  /*0ab0*/  I2FP.F32.S32 R28, R29 ;  /* 0x0000001d001c7245 */ /* 0x000fe20000201400 */
[-C--:B0-----:R-:W-:Y:S01]  /*0ac0*/  FMUL R5, R17, R13.reuse ;  /* 0x0000000d11057220 */ /* 0x081fe20000400000 */
[----:B------:R-:W-:Y:S01]  /*0ad0*/  FMUL R29, R10, R13 ;  /* 0x0000000d0a1d7220 */ /* 0x000fe20000400000 */
[----:B------:R-:W-:-:S02]  /*0ae0*/  I2FP.F32.S32 R25, R25 ;  /* 0x0000001900197245 */ /* 0x000fc40000201400 */
[-C--:B------:R-:W-:Y:S01]  /*0af0*/  FFMA R5, R18, R28.reuse, R5 ;  /* 0x0000001c12057223 */ /* 0x080fe20000000005 */
[----:B------:R-:W-:-:S03]  /*0b00*/  FFMA R29, R11, R28, R29 ;  /* 0x0000001c0b1d7223 */ /* 0x000fc6000000001d */
[-C--:B------:R-:W-:Y:S01]  /*0b10*/  FFMA R5, R16, R25.reuse, R5 ;  /* 0x0000001910057223 */ /* 0x080fe20000000005 */
[----:B------:R-:W-:-:S03]  /*0b20*/  FFMA R29, R2, R25, R29 ;  /* 0x00000019021d7223 */ /* 0x000fc6000000001d */
[----:B------:R-:W-:Y:S01]  /*0b30*/  FADD R4, R20, R5 ;  /* 0x0000000514047221 */ /* 0x000fe20000000000 */
[----:B------:R-:W-:Y:S01]  /*0b40*/  FADD R5, R14, R29 ;  /* 0x0000001d0e057221 */ /* 0x000fe20000000000 */
[----:B------:R-:W-:-:S04]  /*0b50*/  FMUL R13, R8, R13 ;  /* 0x0000000d080d7220 */ /* 0x000fc80000400000 */
[----:B------:R0:W-:Y:S01]  /*0b60*/  STL.64 [R12+0x30], R4 ;  /* 0x000030040c007387 */ /* 0x0001e20000100a00 */
[----:B------:R-:W-:Y:S01]  /*0b70*/  FFMA R13, R3, R28, R13 ;  /* 0x0000001c030d7223 */ /* 0x000fe2000000000d */
[----:B-----5:R-:W-:Y:S02]  /*0b80*/  IADD3 R28, PT, PT, R22, R7, RZ ;  /* 0x00000007161c7210 */ /* 0x020fe40007ffe0ff */
[----:B------:R-:W-:Y:S01]  /*0b90*/  I2FP.F32.S32 R7, R6 ;  /* 0x0000000600077245 */ /* 0x000fe20000201400 */
[----:B0-----:R-:W2:Y:S01]  /*0ba0*/  LDG.E R4, desc[UR6][R26.64+0x38] ;  /* 0x000038061a047981 */ /* 0x001ea2000c1e1900 */
[----:B------:R-:W-:Y:S01]  /*0bb0*/  FFMA R6, R0, R25, R13 ;  /* 0x0000001900067223 */ /* 0x000fe2000000000d */
[----:B------:R-:W-:Y:S02]  /*0bc0*/  I2FP.F32.S32 R28, R28 ;  /* 0x0000001c001c7245 */ /* 0x000fe40000201400 */
[-C--:B------:R-:W-:Y:S01]  /*0bd0*/  FMUL R13, R17, R7.reuse ;  /* 0x00000007110d7220 */ /* 0x080fe20000400000 */
[-C--:B------:R-:W-:Y:S01]  /*0be0*/  FMUL R29, R10, R7.reuse ;  /* 0x000000070a1d7220 */ /* 0x080fe20000400000 */
[----:B------:R-:W-:Y:S01]  /*0bf0*/  FMUL R7, R8, R7 ;  /* 0x0000000708077220 */ /* 0x000fe20000400000 */
[----:B------:R-:W3:Y:S01]  /*0c00*/  LDG.E R25, desc[UR6][R26.64+0x3c] ;  /* 0x00003c061a197981 */ /* 0x000ee2000c1e1900 */
[-C--:B------:R-:W-:Y:S01]  /*0c10*/  FFMA R5, R18, R28.reuse, R13 ;  /* 0x0000001c12057223 */ /* 0x080fe2000000000d */
[----:B------:R-:W-:-:S02]  /*0c20*/  FFMA R29, R11, R28, R29 ;  /* 0x0000001c0b1d7223 */ /* 0x000fc4000000001d */
[----:B------:R-:W4:Y:S01]  /*0c30*/  LDG.E R13, desc[UR6][R26.64+0x40] ;  /* 0x000040061a0d7981 */ /* 0x000f22000c1e1900 */
[----:B------:R-:W-:-:S03]  /*0c40*/  FFMA R7, R3, R28, R7 ;  /* 0x0000001c03077223 */ /* 0x000fc60000000007 */
[----:B------:R-:W5:Y:S01]  /*0c50*/  LDG.E R28, desc[UR6][R26.64+0x44] ;  /* 0x000044061a1c7981 */ /* 0x000f62000c1e1900 */
[----:B--2---:R-:W-:-:S04]  /*0c60*/  IADD3 R4, PT, PT, R21, R4, RZ ;  /* 0x0000000415047210 */ /* 0x004fc80007ffe0ff */
[----:B------:R-:W-:-:S05]  /*0c70*/  I2FP.F32.S32 R4, R4 ;  /* 0x0000000400047245 */ /* 0x000fca0000201400 */
[-C--:B------:R-:W-:Y:S01]  /*0c80*/  FFMA R29, R2, R4.reuse, R29 ;  /* 0x00000004021d7223 */ /* 0x080fe2000000001d */
[-C--:B------:R-:W-:Y:S01]  /*0c90*/  FFMA R5, R16, R4.reuse, R5 ;  /* 0x0000000410057223 */ /* 0x080fe20000000005 */
[----:B------:R-:W-:Y:S01]  /*0ca0*/  FFMA R7, R0, R4, R7 ;  /* 0x0000000400077223 */ /* 0x000fe20000000007 */
[----:B------:R-:W-:Y:S01]  /*0cb0*/  FADD R4, R15, R6 ;  /* 0x000000060f047221 */ /* 0x000fe20000000000 */
[----:B------:R-:W-:Y:S01]  /*0cc0*/  FADD R6, R14, R29 ;  /* 0x0000001d0e067221 */ /* 0x000fe20000000000 */
[----:B------:R-:W-:Y:S01]  /*0cd0*/  FADD R5, R20, R5 ;  /* 0x0000000514057221 */ /* 0x000fe20000000000 */
[----:B---3--:R-:W-:Y:S02]  /*0ce0*/  IADD3 R29, PT, PT, R22, R25, RZ ;  /* 0x00000019161d7210 */ /* 0x008fe40007ffe0ff */
[----:B----4-:R-:W-:Y:S02]  /*0cf0*/  I2FP.F32.S32 R25, R13 ;  /* 0x0000000d00197245 */ /* 0x010fe40000201400 */
[----:B-----5:R-:W-:Y:S01]  /*0d00*/  IADD3 R13, PT, PT, R21, R28, RZ ;  /* 0x0000001c150d7210 */ /* 0x020fe20007ffe0ff */
[----:B------:R0:W-:Y:S01]  /*0d10*/  STL.64 [R12+0x38], R4 ;  /* 0x000038040c007387 */ /* 0x0001e20000100a00 */
[----:B------:R-:W-:Y:S01]  /*0d20*/  I2FP.F32.S32 R28, R29 ;  /* 0x0000001d001c7245 */ /* 0x000fe20000201400 */
[----:B------:R-:W-:Y:S01]  /*0d30*/  FMUL R29, R17, R25 ;  /* 0x00000019111d7220 */ /* 0x000fe20000400000 */
[----:B------:R-:W-:-:S03]  /*0d40*/  I2FP.F32.S32 R13, R13 ;  /* 0x0000000d000d7245 */ /* 0x000fc60000201400 */
[----:B------:R-:W-:Y:S01]  /*0d50*/  FFMA R29, R18, R28, R29 ;  /* 0x0000001c121d7223 */ /* 0x000fe2000000001d */
[----:B0-----:R-:W-:-:S04]  /*0d60*/  FMUL R4, R10, R25 ;  /* 0x000000190a047220 */ /* 0x001fc80000400000 */
[----:B------:R-:W-:Y:S01]  /*0d70*/  FFMA R5, R11, R28, R4 ;  /* 0x0000001c0b057223 */ /* 0x000fe20000000004 */
[----:B------:R-:W-:-:S03]  /*0d80*/  FFMA R29, R16, R13, R29 ;  /* 0x0000000d101d7223 */ /* 0x000fc6000000001d */
[----:B------:R-:W-:Y:S01]  /*0d90*/  FFMA R5, R2, R13, R5 ;  /* 0x0000000d02057223 */ /* 0x000fe20000000005 */
[----:B------:R-:W-:Y:S01]  /*0da0*/  FADD R7, R15, R7 ;  /* 0x000000070f077221 */ /* 0x000fe20000000000 */
[----:B------:R-:W-:Y:S02]  /*0db0*/  FADD R4, R20, R29 ;  /* 0x0000001d14047221 */ /* 0x000fe40000000000 */
[----:B------:R-:W-:Y:S02]  /*0dc0*/  FADD R5, R14, R5 ;  /* 0x000000050e057221 */ /* 0x000fe40000000000 */
[----:B------:R0:W-:Y:S04]  /*0dd0*/  STL.64 [R12+0x40], R6 ;  /* 0x000040060c007387 */ /* 0x0001e80000100a00 */
[----:B------:R1:W-:Y:S04]  /*0de0*/  STL.64 [R12+0x48], R4 ;  /* 0x000048040c007387 */ /* 0x0003e80000100a00 */
[----:B0-----:R-:W2:Y:S04]  /*0df0*/  LDG.E R7, desc[UR6][R26.64+0x48] ;  /* 0x000048061a077981 */ /* 0x001ea8000c1e1900 */
[----:B-1----:R-:W3:Y:S04]  /*0e00*/  LDG.E R4, desc[UR6][R26.64+0x4c] ;  /* 0x00004c061a047981 */ /* 0x002ee8000c1e1900 */
[----:B------:R-:W4:Y:S01]  /*0e10*/  LDG.E R5, desc[UR6][R26.64+0x50] ;  /* 0x000050061a057981 */ /* 0x000f22000c1e1900 */
[----:B------:R-:W-:Y:S01]  /*0e20*/  FMUL R6, R8, R25 ;  /* 0x0000001908067220 */ /* 0x000fe20000400000 */
[----:B------:R-:W-:-:S04]  /*0e30*/  UIADD3 UR4, UPT, UPT, UR4, 0x8, URZ ;  /* 0x0000000804047890 */ /* 0x000fc8000fffe0ff */
[----:B------:R-:W-:Y:S01]  /*0e40*/  UISETP.NE.AND UP0, UPT, UR4, 0x3a, UPT ;  /* 0x0000003a0400788c */ /* 0x000fe2000bf05270 */
[----:B------:R-:W-:-:S04]  /*0e50*/  IADD3 R23, P0, PT, R23, 0x60, RZ ;  /* 0x0000006017177810 */ /* 0x000fc80007f1e0ff */
[----:B------:R-:W-:Y:S02]  /*0e60*/  IADD3.X R24, PT, PT, RZ, R24, RZ, P0, !PT ;  /* 0x00000018ff187210 */ /* 0x000fe400007fe4ff */
[----:B--2---:R-:W-:Y:S01]  /*0e70*/  IADD3 R29, PT, PT, R22, R7, RZ ;  /* 0x00000007161d7210 */ /* 0x004fe20007ffe0ff */
[----:B------:R-:W-:Y:S01]  /*0e80*/  FFMA R7, R3, R28, R6 ;  /* 0x0000001c03077223 */ /* 0x000fe20000000006 */
        /* <DEDUP_REMOVED lines=9> */
[----:B------:R-:W-:Y:S01]  /*0f20*/  FFMA R26, R3, R6, R26 ;  /* 0x00000006031a7223 */ /* 0x000fe2000000001a */
[----:B------:R-:W-:Y:S01]  /*0f30*/  FFMA R4, R0, R13, R7 ;  /* 0x0000000d00047223 */ /* 0x000fe20000000007 */
[-C--:B------:R-:W-:Y:S01]  /*0f40*/  FFMA R29, R16, R5.reuse, R29 ;  /* 0x00000005101d7223 */ /* 0x080fe2000000001d */
[-C--:B------:R-:W-:Y:S01]  /*0f50*/  FFMA R25, R2, R5.reuse, R25 ;  /* 0x0000000502197223 */ /* 0x080fe20000000019 */
[----:B------:R-:W-:Y:S01]  /*0f60*/  FFMA R26, R0, R5, R26 ;  /* 0x00000005001a7223 */ /* 0x000fe2000000001a */
[C---:B------:R-:W-:Y:S01]  /*0f70*/  FADD R4, R15.reuse, R4 ;  /* 0x000000040f047221 */ /* 0x040fe20000000000 */
[----:B------:R-:W-:Y:S01]  /*0f80*/  FADD R5, R20, R29 ;  /* 0x0000001d14057221 */ /* 0x000fe20000000000 */
[----:B------:R-:W-:Y:S01]  /*0f90*/  FADD R6, R14, R25 ;  /* 0x000000190e067221 */ /* 0x000fe20000000000 */
[----:B------:R-:W-:-:S03]  /*0fa0*/  FADD R7, R15, R26 ;  /* 0x0000001a0f077221 */ /* 0x000fc60000000000 */
[----:B------:R1:W-:Y:S04]  /*0fb0*/  STL.64 [R12+0x50], R4 ;  /* 0x000050040c007387 */ /* 0x0003e80000100a00 */
[----:B------:R1:W-:Y:S01]  /*0fc0*/  STL.64 [R12+0x58], R6 ;  /* 0x000058060c007387 */ /* 0x0003e20000100a00 */
[----:B------:R-:W-:Y:S05]  /*0fd0*/  BRA.U UP0, `(.L_x_0) ;  /* 0xfffffff5002c7547 */ /* 0x000fea000b83ffff */
[----:B-1----:R-:W2:Y:S01]  /*0fe0*/  LDL.128 R4, [R1] ;  /* 0x0000000001047983 */ /* 0x002ea20000100c00 */
[----:B------:R-:W-:Y:S01]  /*0ff0*/  BSSY.RECONVERGENT B2, `(.L_x_1) ;  /* 0x000000d000027945 */ /* 0x000fe20003800200 */
[----:B--2---:R-:W0:Y:S01]  /*1000*/  MUFU.RCP R13, R4 ;  /* 0x00000004000d7308 */ /* 0x004e220000001000 */
[----:B------:R-:W-:-:S07]  /*1010*/  FMUL R28, R6, 417.600006103515625 ;  /* 0x43d0cccd061c7820 */ /* 0x000fce0000400000 */
[----:B------:R-:W1:Y:S01]  /*1020*/  FCHK P0, R28, R4 ;  /* 0x000000041c007302 */ /* 0x000e620000000000 */
[----:B0-----:R-:W-:-:S04]  /*1030*/  FFMA R12, R13, -R4, 1 ;  /* 0x3f8000000d0c7423 */ /* 0x001fc80000000804 */
[----:B------:R-:W-:-:S04]  /*1040*/  FFMA R13, R13, R12, R13 ;  /* 0x0000000c0d0d7223 */ /* 0x000fc8000000000d */
[----:B------:R-:W-:-:S04]  /*1050*/  FFMA R15, R28, R13, RZ ;  /* 0x0000000d1c0f7223 */ /* 0x000fc800000000ff */
[----:B------:R-:W-:-:S04]  /*1060*/  FFMA R6, R15, -R4, R28 ;  /* 0x800000040f067223 */ /* 0x000fc8000000001c */
[----:B------:R-:W-:Y:S01]  /*1070*/  FFMA R15, R13, R6, R15 ;  /* 0x000000060d0f7223 */ /* 0x000fe2000000000f */
[----:B-1----:R-:W-:Y:S06]  /*1080*/  @!P0 BRA `(.L_x_2) ;  /* 0x00000000000c8947 */ /* 0x002fec0003800000 */
[----:B------:R-:W-:Y:S02]  /*1090*/  MOV R25, R4 ;  /* 0x0000000400197202 */ /* 0x000fe40000000f00 */
[----:B------:R-:W-:-:S07]  /*10a0*/  MOV R24, 0x10c0 ;  /* 0x000010c000187802 */ /* 0x000fce0000000f00 */
[----:B------:R-:W-:Y:S05]  /*10b0*/  CALL.REL.NOINC `($__internal_0_$__cuda_sm3x_div_rn_noftz_f32_slowpath) ;  /* 0x0000008c00e47944 */ /* 0x000fea0003c00000 */
.L_x_2:
[----:B------:R-:W-:Y:S05]  /*10c0*/  BSYNC.RECONVERGENT B2 ;  /* 0x0000000000027941 */ /* 0x000fea0003800200 */
.L_x_1:
[----:B------:R-:W0:Y:S01]  /*10d0*/  MUFU.RCP R13, R4 ;  /* 0x00000004000d7308 */ /* 0x000e220000001000 */
[----:B------:R-:W-:Y:S01]  /*10e0*/  FMUL R28, R5, 417.600006103515625 ;  /* 0x43d0cccd051c7820 */ /* 0x000fe20000400000 */
[----:B------:R-:W-:Y:S06]  /*10f0*/  BSSY.RECONVERGENT B2, `(.L_x_3) ;  /* 0x000000e000027945 */ /* 0x000fec0003800200 */
[----:B------:R-:W-:Y:S08]  /*1100*/  FCHK P0, R28, R4 ;  /* 0x000000041c007302 */ /* 0x000ff00000000000 */
[----:B------:R-:W1:Y:S01]  /*1110*/  F2I.TRUNC.NTZ R12, R15 ;  /* 0x0000000f000c7305 */ /* 0x000e62000020f100 */
[----:B0-----:R-:W-:-:S04]  /*1120*/  FFMA R6, R13, -R4, 1 ;  /* 0x3f8000000d067423 */ /* 0x001fc80000000804 */
[----:B------:R-:W-:-:S04]  /*1130*/  FFMA R5, R13, R6, R13 ;  /* 0x000000060d057223 */ /* 0x000fc8000000000d */
[----:B------:R-:W-:-:S04]  /*1140*/  FFMA R13, R5, R28, RZ ;  /* 0x0000001c050d7223 */ /* 0x000fc800000000ff */
[----:B------:R-:W-:Y:S01]  /*1150*/  FFMA R6, R13, -R4, R28 ;  /* 0x800000040d067223 */ /* 0x000fe2000000001c */
[----:B-1----:R-:W-:-:S03]  /*1160*/  IADD3 R12, PT, PT, R12, 0x15e, RZ ;  /* 0x0000015e0c0c7810 */ /* 0x002fc60007ffe0ff */
[----:B------:R-:W-:Y:S01]  /*1170*/  FFMA R21, R5, R6, R13 ;  /* 0x0000000605157223 */ /* 0x000fe2000000000d */
[----:B------:R-:W-:Y:S06]  /*1180*/  @!P0 BRA `(.L_x_4) ;  /* 0x0000000000108947 */ /* 0x000fec0003800000 */
[----:B------:R-:W-:Y:S02]  /*1190*/  MOV R25, R4 ;  /* 0x0000000400197202 */ /* 0x000fe40000000f00 */
[----:B------:R-:W-:-:S07]  /*11a0*/  MOV R24, 0x11c0 ;  /* 0x000011c000187802 */ /* 0x000fce0000000f00 */
[----:B------:R-:W-:Y:S05]  /*11b0*/  CALL.REL.NOINC `($__internal_0_$__cuda_sm3x_div_rn_noftz_f32_slowpath) ;  /* 0x0000008c00a47944 */ /* 0x000fea0003c00000 */
[----:B------:R-:W-:-:S07]  /*11c0*/  MOV R21, R15 ;  /* 0x0000000f00157202 */ /* 0x000fce0000000f00 */
.L_x_4:
[----:B------:R-:W-:Y:S05]  /*11d0*/  BSYNC.RECONVERGENT B2 ;  /* 0x0000000000027941 */ /* 0x000fea0003800200 */
.L_x_3:
[----:B------:R-:W2:Y:S01]  /*11e0*/  LDL.64 R14, [R1+0x10] ;  /* 0x00001000010e7983 */ /* 0x000ea20000100a00 */
[----:B------:R-:W0:Y:S01]  /*11f0*/  MUFU.RCP R6, R7 ;  /* 0x0000000700067308 */ /* 0x000e220000001000 */
[----:B------:R-:W-:Y:S01]  /*1200*/  BSSY.RECONVERGENT B2, `(.L_x_5) ;  /* 0x000000f000027945 */ /* 0x000fe20003800200 */
[----:B------:R-:W-:-:S06]  /*1210*/  IADD3 R20, PT, PT, R1, 0x2b8, RZ ;  /* 0x000002b801147810 */ /* 0x000fcc0007ffe0ff */
[----:B------:R-:W1:Y:S01]  /*1220*/  F2I.TRUNC.NTZ R4, R21 ;  /* 0x0000001500047305 */ /* 0x000e62000020f100 */
[----:B0-----:R-:W-:-:S04]  /*1230*/  FFMA R5, -R7, R6, 1 ;  /* 0x3f80000007057423 */ /* 0x001fc80000000106 */
[----:B------:R-:W-:Y:S01]  /*1240*/  FFMA R5, R6, R5, R6 ;  /* 0x0000000506057223 */ /* 0x000fe20000000006 */
[----:B-1----:R-:W-:Y:S01]  /*1250*/  IADD3 R4, PT, PT, -R4, 0x15e, RZ ;  /* 0x0000015e04047810 */ /* 0x002fe20007ffe1ff */
[----:B--2---:R-:W-:-:S04]  /*1260*/  FMUL R28, R15, 417.600006103515625 ;  /* 0x43d0cccd0f1c7820 */ /* 0x004fc80000400000 */
[----:B------:R-:W0:Y:S01]  /*1270*/  FCHK P0, R28, R7 ;  /* 0x000000071c007302 */ /* 0x000e220000000000 */
[----:B------:R-:W-:-:S04]  /*1280*/  FFMA R6, R28, R5, RZ ;  /* 0x000000051c067223 */ /* 0x000fc800000000ff */
[----:B------:R-:W-:-:S04]  /*1290*/  FFMA R13, -R7, R6, R28 ;  /* 0x00000006070d7223 */ /* 0x000fc8000000011c */
[----:B------:R-:W-:Y:S01]  /*12a0*/  FFMA R15, R5, R13, R6 ;  /* 0x0000000d050f7223 */ /* 0x000fe20000000006 */
[----:B0-----:R-:W-:Y:S06]  /*12b0*/  @!P0 BRA `(.L_x_6) ;  /* 0x00000000000c8947 */ /* 0x001fec0003800000 */
[----:B------:R-:W-:Y:S02]  /*12c0*/  MOV R25, R7 ;  /* 0x0000000700197202 */ /* 0x000fe40000000f00 */
[----:B------:R-:W-:-:S07]  /*12d0*/  MOV R24, 0x12f0 ;  /* 0x000012f000187802 */ /* 0x000fce0000000f00 */
[----:B------:R-:W-:Y:S05]  /*12e0*/  CALL.REL.NOINC `($__internal_0_$__cuda_sm3x_div_rn_noftz_f32_slowpath) ;  /* 0x0000008c00587944 */ /* 0x000fea0003c00000 */
.L_x_6:
[----:B------:R-:W-:Y:S05]  /*12f0*/  BSYNC.RECONVERGENT B2 ;  /* 0x0000000000027941 */ /* 0x000fea0003800200 */
.L_x_5:
[----:B------:R-:W0:Y:S01]  /*1300*/  F2I.TRUNC.NTZ R13, R15 ;  /* 0x0000000f000d7305 */ /* 0x000e22000020f100 */
[----:B------:R-:W-:Y:S01]  /*1310*/  FMUL R28, R14, 417.600006103515625 ;  /* 0x43d0cccd0e1c7820 */ /* 0x000fe20000400000 */
[----:B------:R-:W-:Y:S06]  /*1320*/  BSSY.RECONVERGENT B2, `(.L_x_7) ;  /* 0x000000f000027945 */ /* 0x000fec0003800200 */
[----:B------:R-:W1:Y:S01]  /*1330*/  MUFU.RCP R6, R7 ;  /* 0x0000000700067308 */ /* 0x000e620000001000 */
[----:B0-----:R-:W-:-:S07]  /*1340*/  IADD3 R13, PT, PT, R13, 0x15e, RZ ;  /* 0x0000015e0d0d7810 */ /* 0x001fce0007ffe0ff */
[----:B------:R-:W0:Y:S01]  /*1350*/  FCHK P0, R28, R7 ;  /* 0x000000071c007302 */ /* 0x000e220000000000 */
[----:B------:R2:W-:Y:S01]  /*1360*/  STL.64 [R1+0x2b8], R12 ;  /* 0x0002b80c01007387 */ /* 0x0005e20000100a00 */
[----:B-1----:R-:W-:-:S04]  /*1370*/  FFMA R21, -R7, R6, 1 ;  /* 0x3f80000007157423 */ /* 0x002fc80000000106 */
[----:B------:R-:W-:-:S04]  /*1380*/  FFMA R21, R6, R21, R6 ;  /* 0x0000001506157223 */ /* 0x000fc80000000006 */
[----:B------:R-:W-:-:S04]  /*1390*/  FFMA R5, R21, R28, RZ ;  /* 0x0000001c15057223 */ /* 0x000fc800000000ff */
[----:B------:R-:W-:-:S04]  /*13a0*/  FFMA R6, -R7, R5, R28 ;  /* 0x0000000507067223 */ /* 0x000fc8000000011c */
[----:B------:R-:W-:Y:S01]  /*13b0*/  FFMA R15, R21, R6, R5 ;  /* 0x00000006150f7223 */ /* 0x000fe20000000005 */
[----:B------:R-:W-:Y:S01]  /*13c0*/  IADD3 R21, PT, PT, R1, 0x3a0, RZ ;  /* 0x000003a001157810 */ /* 0x000fe20007ffe0ff */
[----:B0-2---:R-:W-:Y:S06]  /*13d0*/  @!P0 BRA `(.L_x_8) ;  /* 0x00000000000c8947 */ /* 0x005fec0003800000 */
[----:B------:R-:W-:Y:S02]  /*13e0*/  MOV R25, R7 ;  /* 0x0000000700197202 */ /* 0x000fe40000000f00 */
[----:B------:R-:W-:-:S07]  /*13f0*/  MOV R24, 0x1410 ;  /* 0x0000141000187802 */ /* 0x000fce0000000f00 */
[----:B------:R-:W-:Y:S05]  /*1400*/  CALL.REL.NOINC `($__internal_0_$__cuda_sm3x_div_rn_noftz_f32_slowpath) ;  /* 0x0000008c00107944 */ /* 0x000fea0003c00000 */
.L_x_8:
[----:B------:R-:W-:Y:S05]  /*1410*/  BSYNC.RECONVERGENT B2 ;  /* 0x0000000000027941 */ /* 0x000fea0003800200 */
.L_x_7:
[----:B------:R-:W2:Y:S04]  /*1420*/  LDL.64 R12, [R1+0x18] ;  /* 0x00001800010c7983 */ /* 0x000ea80000100a00 */
[----:B------:R-:W3:Y:S01]  /*1430*/  LDL.64 R6, [R1+0x20] ;  /* 0x0000200001067983 */ /* 0x000ee20000100a00 */
[----:B------:R-:W0:Y:S01]  /*1440*/  F2I.TRUNC.NTZ R5, R15 ;  /* 0x0000000f00057305 */ /* 0x000e22000020f100 */
[----:B------:R-:W-:Y:S01]  /*1450*/  BSSY.RECONVERGENT B2, `(.L_x_9) ;  /* 0x0000010000027945 */ /* 0x000fe20003800200 */
[----:B0-----:R-:W-:-:S05]  /*1460*/  IADD3 R5, PT, PT, -R5, 0x15e, RZ ;  /* 0x0000015e05057810 */ /* 0x001fca0007ffe1ff */
[----:B------:R0:W-:Y:S01]  /*1470*/  STL.64 [R1+0x3a0], R4 ;  /* 0x0003a00401007387 */ /* 0x0001e20000100a00 */
[----:B--2---:R-:W1:Y:S01]  /*1480*/  MUFU.RCP R23, R12 ;  /* 0x0000000c00177308 */ /* 0x004e620000001000 */
[----:B---3--:R-:W-:-:S07]  /*1490*/  FMUL R28, R6, 417.600006103515625 ;  /* 0x43d0cccd061c7820 */ /* 0x008fce0000400000 */
[----:B------:R-:W2:Y:S01]  /*14a0*/  FCHK P0, R28, R12 ;  /* 0x0000000c1c007302 */ /* 0x000ea20000000000 */
[----:B-1----:R-:W-:-:S04]  /*14b0*/  FFMA R14, -R12, R23, 1 ;  /* 0x3f8000000c0e7423 */ /* 0x002fc80000000117 */
[----:B------:R-:W-:-:S04]  /*14c0*/  FFMA R23, R23, R14, R23 ;  /* 0x0000000e17177223 */ /* 0x000fc80000000017 */
[----:B------:R-:W-:-:S04]  /*14d0*/  FFMA R6, R28, R23, RZ ;  /* 0x000000171c067223 */ /* 0x000fc800000000ff */
[----:B------:R-:W-:-:S04]  /*14e0*/  FFMA R14, -R12, R6, R28 ;  /* 0x000000060c0e7223 */ /* 0x000fc8000000011c */
[----:B------:R-:W-:Y:S01]  /*14f0*/  FFMA R6, R23, R14, R6 ;  /* 0x0000000e17067223 */ /* 0x000fe20000000006 */
[----:B0-2---:R-:W-:Y:S06]  /*1500*/  @!P0 BRA `(.L_x_10) ;  /* 0x0000000000108947 */ /* 0x005fec0003800000 */
[----:B------:R-:W-:Y:S02]  /*1510*/  MOV R25, R12 ;  /* 0x0000000c00197202 */ /* 0x000fe40000000f00 */
[----:B------:R-:W-:-:S07]  /*1520*/  MOV R24, 0x1540 ;  /* 0x0000154000187802 */ /* 0x000fce0000000f00 */
[----:B------:R-:W-:Y:S05]  /*1530*/  CALL.REL.NOINC `($__internal_0_$__cuda_sm3x_div_rn_noftz_f32_slowpath) ;  /* 0x0000008800c47944 */ /* 0x000fea0003c00000 */
[----:B------:R-:W-:-:S07]  /*1540*/  MOV R6, R15 ;  /* 0x0000000f00067202 */ /* 0x000fce0000000f00 */
.L_x_10:
[----:B------:R-:W-:Y:S05]  /*1550*/  BSYNC.RECONVERGENT B2 ;  /* 0x0000000000027941 */ /* 0x000fea0003800200 */
.L_x_9:
[----:B------:R-:W0:Y:S01]  /*1560*/  MUFU.RCP R5, R12 ;  /* 0x0000000c00057308 */ /* 0x000e220000001000 */
[----:B------:R-:W-:Y:S01]  /*1570*/  FMUL R28, R13, 417.600006103515625 ;  /* 0x43d0cccd0d1c7820 */ /* 0x000fe20000400000 */
[----:B------:R-:W-:Y:S06]  /*1580*/  BSSY.RECONVERGENT B2, `(.L_x_11) ;  /* 0x000000e000027945 */ /* 0x000fec0003800200 */
[----:B------:R-:W-:Y:S08]  /*1590*/  FCHK P0, R28, R12 ;  /* 0x0000000c1c007302 */ /* 0x000ff00000000000 */
[----:B------:R-:W1:Y:S01]  /*15a0*/  F2I.TRUNC.NTZ R4, R6 ;  /* 0x0000000600047305 */ /* 0x000e62000020f100 */
[----:B0-----:R-:W-:-:S04]  /*15b0*/  FFMA R14, -R12, R5, 1 ;  /* 0x3f8000000c0e7423 */ /* 0x001fc80000000105 */
[----:B------:R-:W-:-:S04]  /*15c0*/  FFMA R5, R5, R14, R5 ;  /* 0x0000000e05057223 */ /* 0x000fc80000000005 */
[----:B------:R-:W-:-:S04]  /*15d0*/  FFMA R13, R5, R28, RZ ;  /* 0x0000001c050d7223 */ /* 0x000fc800000000ff */
[----:B------:R-:W-:Y:S01]  /*15e0*/  FFMA R14, -R12, R13, R28 ;  /* 0x0000000d0c0e7223 */ /* 0x000fe2000000011c */
[----:B-1----:R-:W-:-:S03]  /*15f0*/  IADD3 R4, PT, PT, R4, 0x15e, RZ ;  /* 0x0000015e04047810 */ /* 0x002fc60007ffe0ff */
[----:B------:R-:W-:Y:S01]  /*1600*/  FFMA R22, R5, R14, R13 ;  /* 0x0000000e05167223 */ /* 0x000fe2000000000d */
[----:B------:R-:W-:Y:S06]  /*1610*/  @!P0 BRA `(.L_x_12) ;  /* 0x0000000000108947 */ /* 0x000fec0003800000 */
[----:B------:R-:W-:Y:S02]  /*1620*/  MOV R25, R12 ;  /* 0x0000000c00197202 */ /* 0x000fe40000000f00 */
[----:B------:R-:W-:-:S07]  /*1630*/  MOV R24, 0x1650 ;  /* 0x0000165000187802 */ /* 0x000fce0000000f00 */
[----:B------:R-:W-:Y:S05]  /*1640*/  CALL.REL.NOINC `($__internal_0_$__cuda_sm3x_div_rn_noftz_f32_slowpath) ;  /* 0x0000008800807944 */ /* 0x000fea0003c00000 */
[----:B------:R-:W-:-:S07]  /*1650*/  MOV R22, R15 ;  /* 0x0000000f00167202 */ /* 0x000fce0000000f00 */
.L_x_12:
[----:B------:R-:W-:Y:S05]  /*1660*/  BSYNC.RECONVERGENT B2 ;  /* 0x0000000000027941 */ /* 0x000fea0003800200 */
.L_x_11:
[----:B------:R-:W2:Y:S01]  /*1670*/  LDL.64 R14, [R1+0x28] ;  /* 0x00002800010e7983 */ /* 0x000ea20000100a00 */
[----:B------:R-:W0:Y:S01]  /*1680*/  MUFU.RCP R6, R7 ;  /* 0x0000000700067308 */ /* 0x000e220000001000 */
[----:B------:R-:W-:Y:S07]  /*1690*/  BSSY.RECONVERGENT B2, `(.L_x_13) ;  /* 0x000000e000027945 */ /* 0x000fee0003800200 */
        /* <DEDUP_REMOVED lines=13> */
.L_x_14:
[----:B------:R-:W-:Y:S05]  /*1770*/  BSYNC.RECONVERGENT B2 ;  /* 0x0000000000027941 */ /* 0x000fea0003800200 */
.L_x_13:
        /* <DEDUP_REMOVED lines=16> */
.L_x_16:
[----:B------:R-:W-:Y:S05]  /*1880*/  BSYNC.RECONVERGENT B2 ;  /* 0x0000000000027941 */ /* 0x000fea0003800200 */
.L_x_15:
[----:B------:R-:W2:Y:S01]  /*1890*/  LDL.128 R4, [R1+0x30] ;  /* 0x0000300001047983 */ /* 0x000ea20000100c00 */
[----:B------:R-:W0:Y:S01]  /*18a0*/  F2I.TRUNC.NTZ R13, R15 ;  /* 0x0000000f000d7305 */ /* 0x000e22000020f100 */
[----:B------:R-:W-:Y:S01]  /*18b0*/  BSSY.RECONVERGENT B2, `(.L_x_17) ;  /* 0x0000010000027945 */ /* 0x000fe20003800200 */
[----:B0-----:R-:W-:-:S05]  /*18c0*/  IADD3 R13, PT, PT, -R13, 0x15e, RZ ;  /* 0x0000015e0d0d7810 */ /* 0x001fca0007ffe1ff */
[----:B------:R0:W-:Y:S01]  /*18d0*/  STL.64 [R1+0x3a8], R12 ;  /* 0x0003a80c01007387 */ /* 0x0001e20000100a00 */
[----:B--2---:R-:W1:Y:S01]  /*18e0*/  MUFU.RCP R23, R4 ;  /* 0x0000000400177308 */ /* 0x004e620000001000 */
[----:B------:R-:W-:-:S07]  /*18f0*/  FMUL R28, R6, 417.600006103515625 ;  /* 0x43d0cccd061c7820 */ /* 0x000fce0000400000 */
[----:B------:R-:W2:Y:S01]  /*1900*/  FCHK P0, R28, R4 ;  /* 0x000000041c007302 */ /* 0x000ea20000000000 */
[----:B-1----:R-:W-:-:S04]  /*1910*/  FFMA R14, R23, -R4, 1 ;  /* 0x3f800000170e7423 */ /* 0x002fc80000000804 */
[----:B------:R-:W-:-:S04]  /*1920*/  FFMA R23, R23, R14, R23 ;  /* 0x0000000e17177223 */ /* 0x000fc80000000017 */
[----:B------:R-:W-:-:S04]  /*1930*/  FFMA R25, R28, R23, RZ ;  /* 0x000000171c197223 */ /* 0x000fc800000000ff */
[----:B------:R-:W-:-:S04]  /*1940*/  FFMA R6, R25, -R4, R28 ;  /* 0x8000000419067223 */ /* 0x000fc8000000001c */
[----:B------:R-:W-:Y:S01]  /*1950*/  FFMA R6, R23, R6, R25 ;  /* 0x0000000617067223 */ /* 0x000fe20000000019 */
[----:B0-2---:R-:W-:Y:S06]  /*1960*/  @!P0 BRA `(.L_x_18) ;  /* 0x0000000000108947 */ /* 0x005fec0003800000 */
[----:B------:R-:W-:Y:S02]  /*1970*/  MOV R25, R4 ;  /* 0x0000000400197202 */ /* 0x000fe40000000f00 */
[----:B------:R-:W-:-:S07]  /*1980*/  MOV R24, 0x19a0 ;  /* 0x000019a000187802 */ /* 0x000fce0000000f00 */
[----:B------:R-:W-:Y:S05]  /*1990*/  CALL.REL.NOINC `($__internal_0_$__cuda_sm3x_div_rn_noftz_f32_slowpath) ;  /* 0x0000008400ac7944 */ /* 0x000fea0003c00000 */
[----:B------:R-:W-:-:S07]  /*19a0*/  MOV R6, R15 ;  /* 0x0000000f00067202 */ /* 0x000fce0000000f00 */
.L_x_18:
[----:B------:R-:W-:Y:S05]  /*19b0*/  BSYNC.RECONVERGENT B2 ;  /* 0x0000000000027941 */ /* 0x000fea0003800200 */
.L_x_17:
        /* <DEDUP_REMOVED lines=16> */
.L_x_20:
[----:B------:R-:W-:Y:S05]  /*1ac0*/  BSYNC.RECONVERGENT B2 ;  /* 0x0000000000027941 */ /* 0x000fea0003800200 */
.L_x_19:
        /* <DEDUP_REMOVED lines=16> */
.L_x_22:
[----:B------:R-:W-:Y:S05]  /*1bd0*/  BSYNC.RECONVERGENT B2 ;  /* 0x0000000000027941 */ /* 0x000fea0003800200 */
.L_x_21:
        /* <DEDUP_REMOVED lines=16> */
.L_x_24:
[----:B------:R-:W-:Y:S05]  /*1ce0*/  BSYNC.RECONVERGENT B2 ;  /* 0x0000000000027941 */ /* 0x000fea0003800200 */
.L_x_23:
        /* <DEDUP_REMOVED lines=19> */
.L_x_26:
[----:B------:R-:W-:Y:S05]  /*1e20*/  BSYNC.RECONVERGENT B2 ;  /* 0x0000000000027941 */ /* 0x000fea0003800200 */
.L_x_25:
        /* <DEDUP_REMOVED lines=16> */
.L_x_28:
[----:B------:R-:W-:Y:S05]  /*1f30*/  BSYNC.RECONVERGENT B2 ;  /* 0x0000000000027941 */ /* 0x000fea0003800200 */
.L_x_27:
        /* <DEDUP_REMOVED lines=16> */
.L_x_30:
[----:B------:R-:W-:Y:S05]  /*2040*/  BSYNC.RECONVERGENT B2 ;  /* 0x0000000000027941 */ /* 0x000fea0003800200 */
.L_x_29:
        /* <DEDUP_REMOVED lines=16> */
.L_x_32:
[----:B------:R-:W-:Y:S05]  /*2150*/  BSYNC.RECONVERGENT B2 ;  /* 0x0000000000027941 */ /* 0x000fea0003800200 */
.L_x_31:
        /* <DEDUP_REMOVED lines=18> */
.L_x_34:
[----:B------:R-:W-:Y:S05]  /*2280*/  BSYNC.RECONVERGENT B2 ;  /* 0x0000000000027941 */ /* 0x000fea0003800200 */
.L_x_33:
        /* <DEDUP_REMOVED lines=16> */
.L_x_36:
[----:B------:R-:W-:Y:S05]  /*2390*/  BSYNC.RECONVERGENT B2 ;  /* 0x0000000000027941 */ /* 0x000fea0003800200 */
.L_x_35:
        /* <DEDUP_REMOVED lines=16> */
.L_x_38:
[----:B------:R-:W-:Y:S05]  /*24a0*/  BSYNC.RECONVERGENT B2 ;  /* 0x0000000000027941 */ /* 0x000fea0003800200 */
.L_x_37:
        /* <DEDUP_REMOVED lines=16> */
.L_x_40:
[----:B------:R-:W-:Y:S05]  /*25b0*/  BSYNC.RECONVERGENT B2 ;  /* 0x0000000000027941 */ /* 0x000fea0003800200 */
.L_x_39:
        /* <DEDUP_REMOVED lines=19> */
.L_x_42:
[----:B------:R-:W-:Y:S05]  /*26f0*/  BSYNC.RECONVERGENT B2 ;  /* 0x0000000000027941 */ /* 0x000fea0003800200 */
.L_x_41:
        /* <DEDUP_REMOVED lines=16> */
.L_x_44:
[----:B------:R-:W-:Y:S05]  /*2800*/  BSYNC.RECONVERGENT B2 ;  /* 0x0000000000027941 */ /* 0x000fea0003800200 */
.L_x_43:
        /* <DEDUP_REMOVED lines=16> */
.L_x_46:
[----:B------:R-:W-:Y:S05]  /*2910*/  BSYNC.RECONVERGENT B2 ;  /* 0x0000000000027941 */ /* 0x000fea0003800200 */
.L_x_45:
        /* <DEDUP_REMOVED lines=16> */
.L_x_48:
[----:B------:R-:W-:Y:S05]  /*2a20*/  BSYNC.RECONVERGENT B2 ;  /* 0x0000000000027941 */ /* 0x000fea0003800200 */
.L_x_47:
        /* <DEDUP_REMOVED lines=18> */
.L_x_50:
[----:B------:R-:W-:Y:S05]  /*2b50*/  BSYNC.RECONVERGENT B2 ;  /* 0x0000000000027941 */ /* 0x000fea0003800200 */
.L_x_49:
        /* <DEDUP_REMOVED lines=16> */
.L_x_52:
[----:B------:R-:W-:Y:S05]  /*2c60*/  BSYNC.RECONVERGENT B2 ;  /* 0x0000000000027941 */ /* 0x000fea0003800200 */
.L_x_51:
        /* <DEDUP_REMOVED lines=16> */
.L_x_54:
[----:B------:R-:W-:Y:S05]  /*2d70*/  BSYNC.RECONVERGENT B2 ;  /* 0x0000000000027941 */ /* 0x000fea0003800200 */
.L_x_53:
        /* <DEDUP_REMOVED lines=16> */
.L_x_56:
[----:B------:R-:W-:Y:S05]  /*2e80*/  BSYNC.RECONVERGENT B2 ;  /* 0x0000000000027941 */ /* 0x000fea0003800200 */
.L_x_55:
        /* <DEDUP_REMOVED lines=19> */
.L_x_58:
[----:B------:R-:W-:Y:S05]  /*2fc0*/  BSYNC.RECONVERGENT B2 ;  /* 0x0000000000027941 */ /* 0x000fea0003800200 */
.L_x_57:
        /* <DEDUP_REMOVED lines=16> */
.L_x_60:
[----:B------:R-:W-:Y:S05]  /*30d0*/  BSYNC.RECONVERGENT B2 ;  /* 0x0000000000027941 */ /* 0x000fea0003800200 */
.L_x_59:
        /* <DEDUP_REMOVED lines=16> */
.L_x_62:
[----:B------:R-:W-:Y:S05]  /*31e0*/  BSYNC.RECONVERGENT B2 ;  /* 0x0000000000027941 */ /* 0x000fea0003800200 */
.L_x_61:
        /* <DEDUP_REMOVED lines=16> */
.L_x_64:
[----:B------:R-:W-:Y:S05]  /*32f0*/  BSYNC.RECONVERGENT B2 ;  /* 0x0000000000027941 */ /* 0x000fea0003800200 */
.L_x_63:
        /* <DEDUP_REMOVED lines=18> */
.L_x_66:
[----:B------:R-:W-:Y:S05]  /*3420*/  BSYNC.RECONVERGENT B2 ;  /* 0x0000000000027941 */ /* 0x000fea0003800200 */
.L_x_65:
        /* <DEDUP_REMOVED lines=16> */
.L_x_68:
[----:B------:R-:W-:Y:S05]  /*3530*/  BSYNC.RECONVERGENT B2 ;  /* 0x0000000000027941 */ /* 0x000fea0003800200 */
.L_x_67:
        /* <DEDUP_REMOVED lines=16> */
.L_x_70:
[----:B------:R-:W-:Y:S05]  /*3640*/  BSYNC.RECONVERGENT B2 ;  /* 0x0000000000027941 */ /* 0x000fea0003800200 */
.L_x_69:
        /* <DEDUP_REMOVED lines=16> */
.L_x_72:
[----:B------:R-:W-:Y:S05]  /*3750*/  BSYNC.RECONVERGENT B2 ;  /* 0x0000000000027941 */ /* 0x000fea0003800200 */
.L_x_71:
        /* <DEDUP_REMOVED lines=19> */
.L_x_74:
[----:B------:R-:W-:Y:S05]  /*3890*/  BSYNC.RECONVERGENT B2 ;  /* 0x0000000000027941 */ /* 0x000fea0003800200 */
.L_x_73:
        /* <DEDUP_REMOVED lines=16> */
.L_x_76:
[----:B------:R-:W-:Y:S05]  /*39a0*/  BSYNC.RECONVERGENT B2 ;  /* 0x0000000000027941 */ /* 0x000fea0003800200 */
.L_x_75:
        /* <DEDUP_REMOVED lines=16> */
.L_x_78:
[----:B------:R-:W-:Y:S05]  /*3ab0*/  BSYNC.RECONVERGENT B2 ;  /* 0x0000000000027941 */ /* 0x000fea0003800200 */
.L_x_77:
        /* <DEDUP_REMOVED lines=16> */
.L_x_80:
[----:B------:R-:W-:Y:S05]  /*3bc0*/  BSYNC.RECONVERGENT B2 ;  /* 0x0000000000027941 */ /* 0x000fea0003800200 */
.L_x_79:
        /* <DEDUP_REMOVED lines=18> */
.L_x_82:
[----:B------:R-:W-:Y:S05]  /*3cf0*/  BSYNC.RECONVERGENT B2 ;  /* 0x0000000000027941 */ /* 0x000fea0003800200 */
.L_x_81:
        /* <DEDUP_REMOVED lines=16> */
.L_x_84:
[----:B------:R-:W-:Y:S05]  /*3e00*/  BSYNC.RECONVERGENT B2 ;  /* 0x0000000000027941 */ /* 0x000fea0003800200 */
.L_x_83:
        /* <DEDUP_REMOVED lines=16> */
.L_x_86:
[----:B------:R-:W-:Y:S05]  /*3f10*/  BSYNC.RECONVERGENT B2 ;  /* 0x0000000000027941 */ /* 0x000fea0003800200 */
.L_x_85:
        /* <DEDUP_REMOVED lines=16> */
.L_x_88:
[----:B------:R-:W-:Y:S05]  /*4020*/  BSYNC.RECONVERGENT B2 ;  /* 0x0000000000027941 */ /* 0x000fea0003800200 */
.L_x_87:
        /* <DEDUP_REMOVED lines=19> */
.L_x_90:
[----:B------:R-:W-:Y:S05]  /*4160*/  BSYNC.RECONVERGENT B2 ;  /* 0x0000000000027941 */ /* 0x000fea0003800200 */
.L_x_89:
        /* <DEDUP_REMOVED lines=16> */
.L_x_92:
[----:B------:R-:W-:Y:S05]  /*4270*/  BSYNC.RECONVERGENT B2 ;  /* 0x0000000000027941 */ /* 0x000fea0003800200 */
.L_x_91:
        /* <DEDUP_REMOVED lines=16> */
.L_x_94:
[----:B------:R-:W-:Y:S05]  /*4380*/  BSYNC.RECONVERGENT B2 ;  /* 0x0000000000027941 */ /* 0x000fea0003800200 */
.L_x_93:
        /* <DEDUP_REMOVED lines=16> */
.L_x_96:
[----:B------:R-:W-:Y:S05]  /*4490*/  BSYNC.RECONVERGENT B2 ;  /* 0x0000000000027941 */ /* 0x000fea0003800200 */
.L_x_95:
        /* <DEDUP_REMOVED lines=18> */
.L_x_98:
[----:B------:R-:W-:Y:S05]  /*45c0*/  BSYNC.RECONVERGENT B2 ;  /* 0x0000000000027941 */ /* 0x000fea0003800200 */
.L_x_97:
        /* <DEDUP_REMOVED lines=16> */
.L_x_100:
[----:B------:R-:W-:Y:S05]  /*46d0*/  BSYNC.RECONVERGENT B2 ;  /* 0x0000000000027941 */ /* 0x000fea0003800200 */
.L_x_99:
        /* <DEDUP_REMOVED lines=16> */
.L_x_102:
[----:B------:R-:W-:Y:S05]  /*47e0*/  BSYNC.RECONVERGENT B2 ;  /* 0x0000000000027941 */ /* 0x000fea0003800200 */
.L_x_101:
        /* <DEDUP_REMOVED lines=16> */
.L_x_104:
[----:B------:R-:W-:Y:S05]  /*48f0*/  BSYNC.RECONVERGENT B2 ;  /* 0x0000000000027941 */ /* 0x000fea0003800200 */
.L_x_103:
        /* <DEDUP_REMOVED lines=19> */
.L_x_106:
[----:B------:R-:W-:Y:S05]  /*4a30*/  BSYNC.RECONVERGENT B2 ;  /* 0x0000000000027941 */ /* 0x000fea0003800200 */
.L_x_105:
        /* <DEDUP_REMOVED lines=16> */
.L_x_108:
[----:B------:R-:W-:Y:S05]  /*4b40*/  BSYNC.RECONVERGENT B2 ;  /* 0x0000000000027941 */ /* 0x000fea0003800200 */
.L_x_107:
        /* <DEDUP_REMOVED lines=16> */
.L_x_110:
[----:B------:R-:W-:Y:S05]  /*4c50*/  BSYNC.RECONVERGENT B2 ;  /* 0x0000000000027941 */ /* 0x000fea0003800200 */
.L_x_109:
        /* <DEDUP_REMOVED lines=16> */
.L_x_112:
[----:B------:R-:W-:Y:S05]  /*4d60*/  BSYNC.RECONVERGENT B2 ;  /* 0x0000000000027941 */ /* 0x000fea0003800200 */
.L_x_111:
        /* <DEDUP_REMOVED lines=18> */
.L_x_114:
[----:B------:R-:W-:Y:S05]  /*4e90*/  BSYNC.RECONVERGENT B2 ;  /* 0x0000000000027941 */ /* 0x000fea0003800200 */
.L_x_113:
        /* <DEDUP_REMOVED lines=16> */
.L_x_116:
[----:B------:R-:W-:Y:S05]  /*4fa0*/  BSYNC.RECONVERGENT B2 ;  /* 0x0000000000027941 */ /* 0x000fea0003800200 */
.L_x_115:
        /* <DEDUP_REMOVED lines=16> */
.L_x_118:
[----:B------:R-:W-:Y:S05]  /*50b0*/  BSYNC.RECONVERGENT B2 ;  /* 0x0000000000027941 */ /* 0x000fea0003800200 */
.L_x_117:
        /* <DEDUP_REMOVED lines=16> */
.L_x_120:
[----:B------:R-:W-:Y:S05]  /*51c0*/  BSYNC.RECONVERGENT B2 ;  /* 0x0000000000027941 */ /* 0x000fea0003800200 */
.L_x_119:
        /* <DEDUP_REMOVED lines=19> */
.L_x_122:
[----:B------:R-:W-:Y:S05]  /*5300*/  BSYNC.RECONVERGENT B2 ;  /* 0x0000000000027941 */ /* 0x000fea0003800200 */
.L_x_121:
        /* <DEDUP_REMOVED lines=16> */
.L_x_124:
[----:B------:R-:W-:Y:S05]  /*5410*/  BSYNC.RECONVERGENT B2 ;  /* 0x0000000000027941 */ /* 0x000fea0003800200 */
.L_x_123:
        /* <DEDUP_REMOVED lines=16> */
.L_x_126:
[----:B------:R-:W-:Y:S05]  /*5520*/  BSYNC.RECONVERGENT B2 ;  /* 0x0000000000027941 */ /* 0x000fea0003800200 */
.L_x_125:
        /* <DEDUP_REMOVED lines=16> */
.L_x_128:
[----:B------:R-:W-:Y:S05]  /*5630*/  BSYNC.RECONVERGENT B2 ;  /* 0x0000000000027941 */ /* 0x000fea0003800200 */
.L_x_127:
        /* <DEDUP_REMOVED lines=18> */
.L_x_130:
[----:B------:R-:W-:Y:S05]  /*5760*/  BSYNC.RECONVERGENT B2 ;  /* 0x0000000000027941 */ /* 0x000fea0003800200 */
.L_x_129:
        /* <DEDUP_REMOVED lines=16> */
.L_x_132:
[----:B------:R-:W-:Y:S05]  /*5870*/  BSYNC.RECONVERGENT B2 ;  /* 0x0000000000027941 */ /* 0x000fea0003800200 */
.L_x_131:
        /* <DEDUP_REMOVED lines=16> */
.L_x_134:
[----:B------:R-:W-:Y:S05]  /*5980*/  BSYNC.RECONVERGENT B2 ;  /* 0x0000000000027941 */ /* 0x000fea0003800200 */
.L_x_133:
        /* <DEDUP_REMOVED lines=16> */
.L_x_136:
[----:B------:R-:W-:Y:S05]  /*5a90*/  BSYNC.RECONVERGENT B2 ;  /* 0x0000000000027941 */ /* 0x000fea0003800200 */
.L_x_135:
        /* <DEDUP_REMOVED lines=19> */
.L_x_138:
[----:B------:R-:W-:Y:S05]  /*5bd0*/  BSYNC.RECONVERGENT B2 ;  /* 0x0000000000027941 */ /* 0x000fea0003800200 */
.L_x_137:
        /* <DEDUP_REMOVED lines=16> */
.L_x_140:
[----:B------:R-:W-:Y:S05]  /*5ce0*/  BSYNC.RECONVERGENT B2 ;  /* 0x0000000000027941 */ /* 0x000fea0003800200 */
.L_x_139:
        /* <DEDUP_REMOVED lines=16> */
.L_x_142:
[----:B------:R-:W-:Y:S05]  /*5df0*/  BSYNC.RECONVERGENT B2 ;  /* 0x0000000000027941 */ /* 0x000fea0003800200 */
.L_x_141:
        /* <DEDUP_REMOVED lines=16> */
.L_x_144:
[----:B------:R-:W-:Y:S05]  /*5f00*/  BSYNC.RECONVERGENT B2 ;  /* 0x0000000000027941 */ /* 0x000fea0003800200 */
.L_x_143:
        /* <DEDUP_REMOVED lines=18> */
.L_x_146:
[----:B------:R-:W-:Y:S05]  /*6030*/  BSYNC.RECONVERGENT B2 ;  /* 0x0000000000027941 */ /* 0x000fea0003800200 */
.L_x_145:
        /* <DEDUP_REMOVED lines=16> */
.L_x_148:
[----:B------:R-:W-:Y:S05]  /*6140*/  BSYNC.RECONVERGENT B2 ;  /* 0x0000000000027941 */ /* 0x000fea0003800200 */
.L_x_147:
        /* <DEDUP_REMOVED lines=16> */
.L_x_150:
[----:B------:R-:W-:Y:S05]  /*6250*/  BSYNC.RECONVERGENT B2 ;  /* 0x0000000000027941 */ /* 0x000fea0003800200 */
.L_x_149:
        /* <DEDUP_REMOVED lines=16> */
.L_x_152:
[----:B------:R-:W-:Y:S05]  /*6360*/  BSYNC.RECONVERGENT B2 ;  /* 0x0000000000027941 */ /* 0x000fea0003800200 */
.L_x_151:
        /* <DEDUP_REMOVED lines=19> */
.L_x_154:
[----:B------:R-:W-:Y:S05]  /*64a0*/  BSYNC.RECONVERGENT B2 ;  /* 0x0000000000027941 */ /* 0x000fea0003800200 */
.L_x_153:
        /* <DEDUP_REMOVED lines=16> */
.L_x_156:
[----:B------:R-:W-:Y:S05]  /*65b0*/  BSYNC.RECONVERGENT B2 ;  /* 0x0000000000027941 */ /* 0x000fea0003800200 */
.L_x_155:
        /* <DEDUP_REMOVED lines=16> */
.L_x_158:
[----:B------:R-:W-:Y:S05]  /*66c0*/  BSYNC.RECONVERGENT B2 ;  /* 0x0000000000027941 */ /* 0x000fea0003800200 */
.L_x_157:
        /* <DEDUP_REMOVED lines=16> */
.L_x_160:
[----:B------:R-:W-:Y:S05]  /*67d0*/  BSYNC.RECONVERGENT B2 ;  /* 0x0000000000027941 */ /* 0x000fea0003800200 */
.L_x_159:
        /* <DEDUP_REMOVED lines=18> */
.L_x_162:
[----:B------:R-:W-:Y:S05]  /*6900*/  BSYNC.RECONVERGENT B2 ;  /* 0x0000000000027941 */ /* 0x000fea0003800200 */
.L_x_161:
        /* <DEDUP_REMOVED lines=16> */
.L_x_164:
[----:B------:R-:W-:Y:S05]  /*6a10*/  BSYNC.RECONVERGENT B2 ;  /* 0x0000000000027941 */ /* 0x000fea0003800200 */
.L_x_163:
        /* <DEDUP_REMOVED lines=16> */
.L_x_166:
[----:B------:R-:W-:Y:S05]  /*6b20*/  BSYNC.RECONVERGENT B2 ;  /* 0x0000000000027941 */ /* 0x000fea0003800200 */
.L_x_165:
        /* <DEDUP_REMOVED lines=16> */
.L_x_168:
[----:B------:R-:W-:Y:S05]  /*6c30*/  BSYNC.RECONVERGENT B2 ;  /* 0x0000000000027941 */ /* 0x000fea0003800200 */
.L_x_167:
        /* <DEDUP_REMOVED lines=19> */
.L_x_170:
[----:B------:R-:W-:Y:S05]  /*6d70*/  BSYNC.RECONVERGENT B2 ;  /* 0x0000000000027941 */ /* 0x000fea0003800200 */
.L_x_169:
        /* <DEDUP_REMOVED lines=16> */
.L_x_172:
[----:B------:R-:W-:Y:S05]  /*6e80*/  BSYNC.RECONVERGENT B2 ;  /* 0x0000000000027941 */ /* 0x000fea0003800200 */
.L_x_171:
        /* <DEDUP_REMOVED lines=16> */
.L_x_174:
[----:B------:R-:W-:Y:S05]  /*6f90*/  BSYNC.RECONVERGENT B2 ;  /* 0x0000000000027941 */ /* 0x000fea0003800200 */
.L_x_173:
        /* <DEDUP_REMOVED lines=16> */
.L_x_176:
[----:B------:R-:W-:Y:S05]  /*70a0*/  BSYNC.RECONVERGENT B2 ;  /* 0x0000000000027941 */ /* 0x000fea0003800200 */
.L_x_175:
        /* <DEDUP_REMOVED lines=18> */
.L_x_178:
[----:B------:R-:W-:Y:S05]  /*71d0*/  BSYNC.RECONVERGENT B2 ;  /* 0x0000000000027941 */ /* 0x000fea0003800200 */
.L_x_177:
        /* <DEDUP_REMOVED lines=16> */
.L_x_180:
[----:B------:R-:W-:Y:S05]  /*72e0*/  BSYNC.RECONVERGENT B2 ;  /* 0x0000000000027941 */ /* 0x000fea0003800200 */
.L_x_179:
        /* <DEDUP_REMOVED lines=16> */
.L_x_182:
[----:B------:R-:W-:Y:S05]  /*73f0*/  BSYNC.RECONVERGENT B2 ;  /* 0x0000000000027941 */ /* 0x000fea0003800200 */
.L_x_181:
        /* <DEDUP_REMOVED lines=16> */
.L_x_184:
[----:B------:R-:W-:Y:S05]  /*7500*/  BSYNC.RECONVERGENT B2 ;  /* 0x0000000000027941 */ /* 0x000fea0003800200 */
.L_x_183:
        /* <DEDUP_REMOVED lines=19> */
.L_x_186:
[----:B------:R-:W-:Y:S05]  /*7640*/  BSYNC.RECONVERGENT B2 ;  /* 0x0000000000027941 */ /* 0x000fea0003800200 */
.L_x_185:
        /* <DEDUP_REMOVED lines=16> */
.L_x_188:
[----:B------:R-:W-:Y:S05]  /*7750*/  BSYNC.RECONVERGENT B2 ;  /* 0x0000000000027941 */ /* 0x000fea0003800200 */
.L_x_187:
        /* <DEDUP_REMOVED lines=16> */
.L_x_190:
[----:B------:R-:W-:Y:S05]  /*7860*/  BSYNC.RECONVERGENT B2 ;  /* 0x0000000000027941 */ /* 0x000fea0003800200 */
.L_x_189:
        /* <DEDUP_REMOVED lines=16> */
.L_x_192:
[----:B------:R-:W-:Y:S05]  /*7970*/  BSYNC.RECONVERGENT B2 ;  /* 0x0000000000027941 */ /* 0x000fea0003800200 */
.L_x_191:
        /* <DEDUP_REMOVED lines=18> */
.L_x_194:
[----:B------:R-:W-:Y:S05]  /*7aa0*/  BSYNC.RECONVERGENT B2 ;  /* 0x0000000000027941 */ /* 0x000fea0003800200 */
.L_x_193:
        /* <DEDUP_REMOVED lines=16> */
.L_x_196:
[----:B------:R-:W-:Y:S05]  /*7bb0*/  BSYNC.RECONVERGENT B2 ;  /* 0x0000000000027941 */ /* 0x000fea0003800200 */
.L_x_195:
        /* <DEDUP_REMOVED lines=16> */
.L_x_198:
[----:B------:R-:W-:Y:S05]  /*7cc0*/  BSYNC.RECONVERGENT B2 ;  /* 0x0000000000027941 */ /* 0x000fea0003800200 */
.L_x_197:
        /* <DEDUP_REMOVED lines=16> */
.L_x_200:
[----:B------:R-:W-:Y:S05]  /*7dd0*/  BSYNC.RECONVERGENT B2 ;  /* 0x0000000000027941 */ /* 0x000fea0003800200 */
.L_x_199:
        /* <DEDUP_REMOVED lines=19> */
.L_x_202:
[----:B------:R-:W-:Y:S05]  /*7f10*/  BSYNC.RECONVERGENT B2 ;  /* 0x0000000000027941 */ /* 0x000fea0003800200 */
.L_x_201:
        /* <DEDUP_REMOVED lines=16> */
.L_x_204:
[----:B------:R-:W-:Y:S05]  /*8020*/  BSYNC.RECONVERGENT B2 ;  /* 0x0000000000027941 */ /* 0x000fea0003800200 */
.L_x_203:
        /* <DEDUP_REMOVED lines=16> */
.L_x_206:
[----:B------:R-:W-:Y:S05]  /*8130*/  BSYNC.RECONVERGENT B2 ;  /* 0x0000000000027941 */ /* 0x000fea0003800200 */
.L_x_205:
        /* <DEDUP_REMOVED lines=16> */
.L_x_208:
[----:B------:R-:W-:Y:S05]  /*8240*/  BSYNC.RECONVERGENT B2 ;  /* 0x0000000000027941 */ /* 0x000fea0003800200 */
.L_x_207:
        /* <DEDUP_REMOVED lines=18> */
.L_x_210:
[----:B------:R-:W-:Y:S05]  /*8370*/  BSYNC.RECONVERGENT B2 ;  /* 0x0000000000027941 */ /* 0x000fea0003800200 */
.L_x_209:
        /* <DEDUP_REMOVED lines=16> */
.L_x_212:
[----:B------:R-:W-:Y:S05]  /*8480*/  BSYNC.RECONVERGENT B2 ;  /* 0x0000000000027941 */ /* 0x000fea0003800200 */
.L_x_211:
        /* <DEDUP_REMOVED lines=16> */
.L_x_214:
[----:B------:R-:W-:Y:S05]  /*8590*/  BSYNC.RECONVERGENT B2 ;  /* 0x0000000000027941 */ /* 0x000fea0003800200 */
.L_x_213:
        /* <DEDUP_REMOVED lines=16> */
.L_x_216:
[----:B------:R-:W-:Y:S05]  /*86a0*/  BSYNC.RECONVERGENT B2 ;  /* 0x0000000000027941 */ /* 0x000fea0003800200 */
.L_x_215:
        /* <DEDUP_REMOVED lines=19> */
.L_x_218:
[----:B------:R-:W-:Y:S05]  /*87e0*/  BSYNC.RECONVERGENT B2 ;  /* 0x0000000000027941 */ /* 0x000fea0003800200 */
.L_x_217:
        /* <DEDUP_REMOVED lines=16> */
.L_x_220:
[----:B------:R-:W-:Y:S05]  /*88f0*/  BSYNC.RECONVERGENT B2 ;  /* 0x0000000000027941 */ /* 0x000fea0003800200 */
.L_x_219:
        /* <DEDUP_REMOVED lines=16> */
.L_x_222:
[----:B------:R-:W-:Y:S05]  /*8a00*/  BSYNC.RECONVERGENT B2 ;  /* 0x0000000000027941 */ /* 0x000fea0003800200 */
.L_x_221:
        /* <DEDUP_REMOVED lines=16> */
.L_x_224:
[----:B------:R-:W-:Y:S05]  /*8b10*/  BSYNC.RECONVERGENT B2 ;  /* 0x0000000000027941 */ /* 0x000fea0003800200 */
.L_x_223:
        /* <DEDUP_REMOVED lines=18> */
.L_x_226:
[----:B------:R-:W-:Y:S05]  /*8c40*/  BSYNC.RECONVERGENT B2 ;  /* 0x0000000000027941 */ /* 0x000fea0003800200 */
.L_x_225:
        /* <DEDUP_REMOVED lines=15> */
.L_x_228:
[----:B------:R-:W-:Y:S05]  /*8d40*/  BSYNC.RECONVERGENT B2 ;  /* 0x0000000000027941 */ /* 0x000fea0003800200 */
.L_x_227:
        /* <DEDUP_REMOVED lines=16> */
.L_x_230:
[----:B------:R-:W-:Y:S05]  /*8e50*/  BSYNC.RECONVERGENT B2 ;  /* 0x0000000000027941 */ /* 0x000fea0003800200 */
.L_x_229:
        /* <DEDUP_REMOVED lines=17> */
.L_x_232:
[----:B------:R-:W-:Y:S05]  /*8f70*/  BSYNC.RECONVERGENT B2 ;  /* 0x0000000000027941 */ /* 0x000fea0003800200 */
.L_x_231:
[----:B------:R-:W0:Y:S01]  /*8f80*/  F2I.TRUNC.NTZ R4, R4 ;  /* 0x0000000400047305 */ /* 0x000e22000020f100 */
[----:B------:R-:W1:Y:S01]  /*8f90*/  LDCU.64 UR4, c[0x0][0x3c0] ;  /* 0x00007800ff0477ac */ /* 0x000e620008000a00 */
[----:B------:R-:W-:-:S04]  /*8fa0*/  IADD3 R22, PT, PT, R1, 0x4b0, RZ ;  /* 0x000004b001167810 */ /* 0x000fc80007ffe0ff */
[----:B------:R-:W-:Y:S02]  /*8fb0*/  MOV R23, R22 ;  /* 0x0000001600177202 */ /* 0x000fe40000000f00 */
[----:B0-----:R-:W-:Y:S01]  /*8fc0*/  IADD3 R7, PT, PT, -R4, 0x15e, RZ ;  /* 0x0000015e04077810 */ /* 0x001fe20007ffe1ff */
[----:B-1----:R-:W-:-:S04]  /*8fd0*/  UIADD3 UR4, UP0, UPT, UR4, 0x18, URZ ;  /* 0x0000001804047890 */ /* 0x002fc8000ff1e0ff */
[----:B------:R0:W-:Y:S01]  /*8fe0*/  STL.64 [R1+0x480], R6 ;  /* 0x0004800601007387 */ /* 0x0001e20000100a00 */
[----:B------:R-:W-:Y:S01]  /*8ff0*/  UIADD3.X UR5, UPT, UPT, URZ, UR5, URZ, UP0, !UPT ;  /* 0x00000005ff057290 */ /* 0x000fe200087fe4ff */
[----:B------:R-:W-:Y:S01]  /*9000*/  MOV R24, UR4 ;  /* 0x0000000400187c02 */ /* 0x000fe20008000f00 */
[----:B------:R-:W-:-:S04]  /*9010*/  UMOV UR4, URZ ;  /* 0x000000ff00047c82 */ /* 0x000fc80008000000 */
[----:B------:R-:W-:-:S07]  /*9020*/  MOV R25, UR5 ;  /* 0x0000000500197c02 */ /* 0x000fce0008000f00 */
.L_x_233:
[----:B0-----:R-:W2:Y:S04]  /*9030*/  LDG.E R6, desc[UR6][R24.64+-0x14] ;  /* 0xffffec0618067981 */ /* 0x001ea8000c1e1900 */
[----:B------:R-:W3:Y:S04]  /*9040*/  LDG.E R5, desc[UR6][R24.64+-0x18] ;  /* 0xffffe80618057981 */ /* 0x000ee8000c1e1900 */
[----:B------:R-:W4:Y:S04]  /*9050*/  LDG.E R15, desc[UR6][R24.64+-0x8] ;  /* 0xfffff806180f7981 */ /* 0x000f28000c1e1900 */
[----:B------:R-:W5:Y:S04]  /*9060*/  LDG.E R7, desc[UR6][R24.64+-0xc] ;  /* 0xfffff40618077981 */ /* 0x000f68000c1e1900 */
[----:B------:R-:W5:Y:S04]  /*9070*/  LDG.E R4, desc[UR6][R24.64+-0x10] ;  /* 0xfffff00618047981 */ /* 0x000f68000c1e1900 */
[----:B------:R-:W5:Y:S01]  /*9080*/  LDG.E R13, desc[UR6][R24.64+-0x4] ;  /* 0xfffffc06180d7981 */ /* 0x000f62000c1e1900 */
[----:B--2---:R-:W-:-:S02]  /*9090*/  I2FP.F32.S32 R27, R6 ;  /* 0x00000006001b7245 */ /* 0x004fc40000201400 */
[----:B---3--:R-:W-:-:S03]  /*90a0*/  I2FP.F32.S32 R6, R5 ;  /* 0x0000000500067245 */ /* 0x008fc60000201400 */
[-C--:B------:R-:W-:Y:S01]  /*90b0*/  FMUL R12, R10, R27.reuse ;  /* 0x0000001b0a0c7220 */ /* 0x080fe20000400000 */
[----:B------:R-:W-:-:S03]  /*90c0*/  FMUL R14, R8, R27 ;  /* 0x0000001b080e7220 */ /* 0x000fc60000400000 */
[-C--:B------:R-:W-:Y:S02]  /*90d0*/  FFMA R5, R11, R6.reuse, R12 ;  /* 0x000000060b057223 */ /* 0x080fe4000000000c */
[----:B------:R-:W2:Y:S01]  /*90e0*/  LDG.E R12, desc[UR6][R24.64+0x4] ;  /* 0x00000406180c7981 */ /* 0x000ea2000c1e1900 */
[----:B------:R-:W-:Y:S01]  /*90f0*/  FMUL R29, R17, R27 ;  /* 0x0000001b111d7220 */ /* 0x000fe20000400000 */
[-C--:B------:R-:W-:Y:S02]  /*9100*/  FFMA R27, R3, R6.reuse, R14 ;  /* 0x00000006031b7223 */ /* 0x080fe4000000000e */
[----:B------:R-:W3:Y:S01]  /*9110*/  LDG.E R14, desc[UR6][R24.64] ;  /* 0x00000006180e7981 */ /* 0x000ee2000c1e1900 */
[----:B----4-:R-:W-:Y:S01]  /*9120*/  I2FP.F32.S32 R15, R15 ;  /* 0x0000000f000f7245 */ /* 0x010fe20000201400 */
[----:B------:R-:W-:Y:S01]  /*9130*/  FFMA R29, R18, R6, R29 ;  /* 0x00000006121d7223 */ /* 0x000fe2000000001d */
[----:B-----5:R-:W-:Y:S02]  /*9140*/  I2FP.F32.S32 R26, R7 ;  /* 0x00000007001a7245 */ /* 0x020fe40000201400 */
[----:B------:R-:W-:Y:S01]  /*9150*/  I2FP.F32.S32 R6, R4 ;  /* 0x0000000400067245 */ /* 0x000fe20000201400 */
[----:B------:R-:W-:Y:S01]  /*9160*/  FMUL R7, R17, R15 ;  /* 0x0000000f11077220 */ /* 0x000fe20000400000 */
[----:B------:R-:W-:-:S03]  /*9170*/  I2FP.F32.S32 R13, R13 ;  /* 0x0000000d000d7245 */ /* 0x000fc60000201400 */
[----:B------:R-:W-:Y:S01]  /*9180*/  FFMA R7, R18, R26, R7 ;  /* 0x0000001a12077223 */ /* 0x000fe20000000007 */
[-C--:B------:R-:W-:Y:S01]  /*9190*/  FFMA R4, R16, R6.reuse, R29 ;  /* 0x0000000610047223 */ /* 0x080fe2000000001d */
[-C--:B------:R-:W-:Y:S01]  /*91a0*/  FFMA R5, R2, R6.reuse, R5 ;  /* 0x0000000602057223 */ /* 0x080fe20000000005 */
[----:B------:R-:W-:Y:S01]  /*91b0*/  FFMA R6, R0, R6, R27 ;  /* 0x0000000600067223 */ /* 0x000fe2000000001b */
[----:B------:R-:W-:Y:S01]  /*91c0*/  FMUL R28, R10, R15 ;  /* 0x0000000f0a1c7220 */ /* 0x000fe20000400000 */
[----:B------:R-:W-:Y:S01]  /*91d0*/  FFMA R7, R16, R13, R7 ;  /* 0x0000000d10077223 */ /* 0x000fe20000000007 */
[----:B------:R-:W-:Y:S02]  /*91e0*/  FMUL R15, R8, R15 ;  /* 0x0000000f080f7220 */ /* 0x000fe40000400000 */
[-C--:B------:R-:W-:Y:S02]  /*91f0*/  FFMA R29, R11, R26.reuse, R28 ;  /* 0x0000001a0b1d7223 */ /* 0x080fe4000000001c */
[----:B------:R-:W-:Y:S01]  /*9200*/  FFMA R26, R3, R26, R15 ;  /* 0x0000001a031a7223 */ /* 0x000fe2000000000f */
[----:B------:R0:W-:Y:S04]  /*9210*/  STL.128 [R23+-0x20], R4 ;  /* 0xffffe00417007387 */ /* 0x0001e80000100c00 */
[----:B0-----:R-:W4:Y:S01]  /*9220*/  LDG.E R6, desc[UR6][R24.64+0x10] ;  /* 0x0000100618067981 */ /* 0x001f22000c1e1900 */
[----:B------:R-:W-:Y:S01]  /*9230*/  FFMA R5, R0, R13, R26 ;  /* 0x0000000d00057223 */ /* 0x000fe2000000001a */
[----:B--2---:R-:W-:-:S02]  /*9240*/  I2FP.F32.S32 R27, R12 ;  /* 0x0000000c001b7245 */ /* 0x004fc40000201400 */
[----:B------:R-:W2:Y:S01]  /*9250*/  LDG.E R12, desc[UR6][R24.64+0x8] ;  /* 0x00000806180c7981 */ /* 0x000ea2000c1e1900 */
[----:B---3--:R-:W-:Y:S02]  /*9260*/  I2FP.F32.S32 R14, R14 ;  /* 0x0000000e000e7245 */ /* 0x008fe40000201400 */
[-C--:B------:R-:W-:Y:S01]  /*9270*/  FMUL R15, R17, R27.reuse ;  /* 0x0000001b110f7220 */ /* 0x080fe20000400000 */
[-C--:B------:R-:W-:Y:S01]  /*9280*/  FMUL R28, R10, R27.reuse ;  /* 0x0000001b0a1c7220 */ /* 0x080fe20000400000 */
[----:B------:R-:W-:Y:S02]  /*9290*/  FMUL R4, R8, R27 ;  /* 0x0000001b08047220 */ /* 0x000fe40000400000 */
[-C--:B------:R-:W-:Y:S01]  /*92a0*/  FFMA R27, R18, R14.reuse, R15 ;  /* 0x0000000e121b7223 */ /* 0x080fe2000000000f */
[-C--:B------:R-:W-:Y:S01]  /*92b0*/  FFMA R7, R11, R14.reuse, R28 ;  /* 0x0000000e0b077223 */ /* 0x080fe2000000001c */
[----:B------:R-:W-:Y:S02]  /*92c0*/  FFMA R15, R3, R14, R4 ;  /* 0x0000000e030f7223 */ /* 0x000fe40000000004 */
[----:B------:R-:W3:Y:S01]  /*92d0*/  LDG.E R14, desc[UR6][R24.64+0xc] ;  /* 0x00000c06180e7981 */ /* 0x000ee2000c1e1900 */
[----:B------:R-:W-:-:S03]  /*92e0*/  FFMA R4, R2, R13, R29 ;  /* 0x0000000d02047223 */ /* 0x000fc6000000001d */
[----:B------:R0:W5:Y:S01]  /*92f0*/  LDG.E R13, desc[UR6][R24.64+0x14] ;  /* 0x00001406180d7981 */ /* 0x000162000c1e1900 */
[----:B------:R-:W-:-:S04]  /*9300*/  UIADD3 UR4, UPT, UPT, UR4, 0x4, URZ ;  /* 0x0000000404047890 */ /* 0x000fc8000fffe0ff */
[----:B------:R-:W-:Y:S01]  /*9310*/  UISETP.NE.AND UP0, UPT, UR4, 0x60, UPT ;  /* 0x000000600400788c */ /* 0x000fe2000bf05270 */
[----:B----4-:R-:W-:-:S05]  /*9320*/  I2FP.F32.S32 R29, R6 ;  /* 0x00000006001d7245 */ /* 0x010fca0000201400 */
[-C--:B------:R-:W-:Y:S01]  /*9330*/  FMUL R26, R10, R29.reuse ;  /* 0x0000001d0a1a7220 */ /* 0x080fe20000400000 */
[----:B------:R-:W-:Y:S01]  /*9340*/  FMUL R28, R8, R29 ;  /* 0x0000001d081c7220 */ /* 0x000fe20000400000 */
[----:B0-----:R-:W-:-:S04]  /*9350*/  IADD3 R24, P0, PT, R24, 0x30, RZ ;  /* 0x0000003018187810 */ /* 0x001fc80007f1e0ff */
[----:B------:R-:W-:Y:S02]  /*9360*/  IADD3.X R25, PT, PT, RZ, R25, RZ, P0, !PT ;  /* 0x00000019ff197210 */ /* 0x000fe400007fe4ff */
[----:B--2---:R-:W-:-:S05]  /*9370*/  I2FP.F32.S32 R12, R12 ;  /* 0x0000000c000c7245 */ /* 0x004fca0000201400 */
[-C--:B------:R-:W-:Y:S01]  /*9380*/  FFMA R6, R16, R12.reuse, R27 ;  /* 0x0000000c10067223 */ /* 0x080fe2000000001b */
[----:B------:R-:W-:Y:S01]  /*9390*/  FMUL R27, R17, R29 ;  /* 0x0000001d111b7220 */ /* 0x000fe20000400000 */
[----:B------:R-:W-:Y:S01]  /*93a0*/  FFMA R7, R2, R12, R7 ;  /* 0x0000000c02077223 */ /* 0x000fe20000000007 */
[----:B---3--:R-:W-:Y:S01]  /*93b0*/  I2FP.F32.S32 R14, R14 ;  /* 0x0000000e000e7245 */ /* 0x008fe20000201400 */
[----:B------:R-:W-:Y:S01]  /*93c0*/  FFMA R12, R0, R12, R15 ;  /* 0x0000000c000c7223 */ /* 0x000fe2000000000f */
[----:B-----5:R-:W-:-:S03]  /*93d0*/  I2FP.F32.S32 R29, R13 ;  /* 0x0000000d001d7245 */ /* 0x020fc60000201400 */
[-C--:B------:R-:W-:Y:S01]  /*93e0*/  FFMA R15, R11, R14.reuse, R26 ;  /* 0x0000000e0b0f7223 */ /* 0x080fe2000000001a */
[-C--:B------:R-:W-:Y:S01]  /*93f0*/  FFMA R27, R18, R14.reuse, R27 ;  /* 0x0000000e121b7223 */ /* 0x080fe2000000001b */
[----:B------:R-:W-:Y:S02]  /*9400*/  FFMA R28, R3, R14, R28 ;  /* 0x0000000e031c7223 */ /* 0x000fe4000000001c */
[-C--:B------:R-:W-:Y:S01]  /*9410*/  FFMA R14, R2, R29.reuse, R15 ;  /* 0x0000001d020e7223 */ /* 0x080fe2000000000f */
[-C--:B------:R-:W-:Y:S01]  /*9420*/  FFMA R13, R16, R29.reuse, R27 ;  /* 0x0000001d100d7223 */ /* 0x080fe2000000001b */
[----:B------:R-:W-:Y:S01]  /*9430*/  FFMA R15, R0, R29, R28 ;  /* 0x0000001d000f7223 */ /* 0x000fe2000000001c */
[----:B------:R-:W-:Y:S04]  /*9440*/  STL.128 [R23+-0x10], R4 ;  /* 0xfffff00417007387 */ /* 0x000fe80000100c00 */
[----:B------:R0:W-:Y:S02]  /*9450*/  STL.128 [R23], R12 ;  /* 0x0000000c17007387 */ /* 0x0001e40000100c00 */
[----:B0-----:R-:W-:Y:S01]  /*9460*/  IADD3 R23, PT, PT, R23, 0x30, RZ ;  /* 0x0000003017177810 */ /* 0x001fe20007ffe0ff */
[----:B------:R-:W-:Y:S06]  /*9470*/  BRA.U UP0, `(.L_x_233) ;  /* 0xfffffff900ec7547 */ /* 0x000fec000b83ffff */
[----:B------:R-:W0:Y:S01]  /*9480*/  LDC.64 R2, c[0x0][0x380] ;  /* 0x0000e000ff027b82 */ /* 0x000e220000000a00 */
[----:B------:R-:W1:Y:S02]  /*9490*/  LDCU.64 UR4, c[0x0][0x3b8] ;  /* 0x00007700ff0477ac */ /* 0x000e640008000a00 */
[----:B-1----:R-:W-:-:S04]  /*94a0*/  UIADD3 UR4, UP0, UPT, UR4, 0x18, URZ ;  /* 0x0000001804047890 */ /* 0x002fc8000ff1e0ff */
[----:B------:R-:W-:Y:S01]  /*94b0*/  UIADD3.X UR5, UPT, UPT, URZ, UR5, URZ, UP0, !UPT ;  /* 0x00000005ff057290 */ /* 0x000fe200087fe4ff */
[----:B0-----:R-:W-:Y:S01]  /*94c0*/  IMAD.WIDE.U32 R2, R9, 0x180, R2 ;  /* 0x0000018009027825 */ /* 0x001fe200078e0002 */
[----:B------:R-:W-:Y:S02]  /*94d0*/  MOV R0, UR4 ;  /* 0x0000000400007c02 */ /* 0x000fe40008000f00 */
[----:B------:R-:W-:Y:S02]  /*94e0*/  IADD3 R4, P0, PT, R2, 0x8, RZ ;  /* 0x0000000802047810 */ /* 0x000fe40007f1e0ff */
[----:B------:R-:W-:Y:S02]  /*94f0*/  MOV R17, UR5 ;  /* 0x0000000500117c02 */ /* 0x000fe40008000f00 */
[----:B------:R-:W-:Y:S02]  /*9500*/  IADD3.X R23, PT, PT, RZ, R3, RZ, P0, !PT ;  /* 0x00000003ff177210 */ /* 0x000fe400007fe4ff */
[----:B------:R-:W-:-:S02]  /*9510*/  MOV R3, UR5 ;  /* 0x0000000500037c02 */ /* 0x000fc40008000f00 */
[----:B------:R-:W-:Y:S01]  /*9520*/  MOV R2, UR4 ;  /* 0x0000000400027c02 */ /* 0x000fe20008000f00 */
[----:B------:R-:W-:-:S06]  /*9530*/  UMOV UR4, URZ ;  /* 0x000000ff00047c82 */ /* 0x000fcc0008000000 */
.L_x_234:
[----:B------:R-:W2:Y:S04]  /*9540*/  LDG.E R6, desc[UR6][R2.64+-0x18] ;  /* 0xffffe80602067981 */ /* 0x000ea8000c1e1900 */
[----:B------:R-:W3:Y:S01]  /*9550*/  LDL.128 R12, [R22+-0x20] ;  /* 0xffffe000160c7983 */ /* 0x000ee20000100c00 */
[----:B--2---:R-:W-:-:S05]  /*9560*/  IMAD R8, R6, 0xc, R19 ;  /* 0x0000000c06087824 */ /* 0x004fca00078e0213 */
[----:B------:R-:W3:Y:S04]  /*9570*/  LDL R6, [R8+0x4] ;  /* 0x0000040008067983 */ /* 0x000ee80000100800 */
[----:B0-----:R-:W2:Y:S04]  /*9580*/  LDL R5, [R8] ;  /* 0x0000000008057983 */ /* 0x001ea80000100800 */
[----:B------:R-:W4:Y:S01]  /*9590*/  LDL R7, [R8+0x8] ;  /* 0x0000080008077983 */ /* 0x000f220000100800 */
[----:B------:R-:W-:Y:S02]  /*95a0*/  MOV R10, R4 ;  /* 0x00000004000a7202 */ /* 0x000fe40000000f00 */
[----:B------:R-:W-:Y:S01]  /*95b0*/  MOV R11, R23 ;  /* 0x00000017000b7202 */ /* 0x000fe20000000f00 */
[----:B---3--:R-:W-:-:S04]  /*95c0*/  FMUL R13, R13, R6 ;  /* 0x000000060d0d7220 */ /* 0x008fc80000400000 */
[----:B--2---:R-:W-:-:S04]  /*95d0*/  FFMA R5, R12, R5, R13 ;  /* 0x000000050c057223 */ /* 0x004fc8000000000d */
[----:B----4-:R-:W-:-:S05]  /*95e0*/  FFMA R5, R14, R7, R5 ;  /* 0x000000070e057223 */ /* 0x010fca0000000005 */
[----:B------:R-:W-:-:S04]  /*95f0*/  FSETP.GEU.AND P0, PT, R5, RZ, PT ;  /* 0x000000ff0500720b */ /* 0x000fc80003f0e000 */
[----:B------:R-:W-:-:S05]  /*9600*/  SEL R13, RZ, 0x1, P0 ;  /* 0x00000001ff0d7807 */ /* 0x000fca0000000000 */
[----:B------:R0:W-:Y:S04]  /*9610*/  STG.E desc[UR6][R10.64+-0x8], R13 ;  /* 0xfffff80d0a007986 */ /* 0x0001e8000c101906 */
[----:B------:R-:W2:Y:S02]  /*9620*/  LDG.E R4, desc[UR6][R2.64+-0xc] ;  /* 0xfffff40602047981 */ /* 0x000ea4000c1e1900 */
[----:B--2---:R-:W-:Y:S02]  /*9630*/  IMAD R12, R4, 0xc, R19 ;  /* 0x0000000c040c7824 */ /* 0x004fe400078e0213 */
[----:B------:R-:W2:Y:S04]  /*9640*/  LDL.128 R4, [R22+-0x10] ;  /* 0xfffff00016047983 */ /* 0x000ea80000100c00 */
[----:B------:R-:W2:Y:S04]  /*9650*/  LDL R23, [R12+0x4] ;  /* 0x000004000c177983 */ /* 0x000ea80000100800 */
[----:B------:R-:W3:Y:S04]  /*9660*/  LDL R8, [R12] ;  /* 0x000000000c087983 */ /* 0x000ee80000100800 */
[----:B------:R-:W4:Y:S01]  /*9670*/  LDL R14, [R12+0x8] ;  /* 0x000008000c0e7983 */ /* 0x000f220000100800 */
[----:B--2---:R-:W-:-:S04]  /*9680*/  FMUL R4, R4, R23 ;  /* 0x0000001704047220 */ /* 0x004fc80000400000 */
[----:B---3--:R-:W-:-:S04]  /*9690*/  FFMA R4, R15, R8, R4 ;  /* 0x000000080f047223 */ /* 0x008fc80000000004 */
[----:B----4-:R-:W-:Y:S02]  /*96a0*/  FFMA R4, R5, R14, R4 ;  /* 0x0000000e05047223 */ /* 0x010fe40000000004 */
[----:B0-----:R-:W2:Y:S03]  /*96b0*/  LDL.128 R12, [R22] ;  /* 0x00000000160c7983 */ /* 0x001ea60000100c00 */
[----:B------:R-:W-:-:S04]  /*96c0*/  FSETP.GEU.AND P0, PT, R4, RZ, PT ;  /* 0x000000ff0400720b */ /* 0x000fc80003f0e000 */
[----:B------:R-:W-:-:S05]  /*96d0*/  SEL R5, RZ, 0x1, P0 ;  /* 0x00000001ff057807 */ /* 0x000fca0000000000 */
[----:B------:R0:W-:Y:S04]  /*96e0*/  STG.E desc[UR6][R10.64+-0x4], R5 ;  /* 0xfffffc050a007986 */ /* 0x0001e8000c101906 */
[----:B------:R-:W3:Y:S02]  /*96f0*/  LDG.E R4, desc[UR6][R2.64] ;  /* 0x0000000602047981 */ /* 0x000ee4000c1e1900 */
[----:B---3--:R-:W-:-:S05]  /*9700*/  IMAD R4, R4, 0xc, R19 ;  /* 0x0000000c04047824 */ /* 0x008fca00078e0213 */
[----:B------:R-:W3:Y:S04]  /*9710*/  LDL R8, [R4+0x4] ;  /* 0x0000040004087983 */ /* 0x000ee80000100800 */
[----:B------:R-:W4:Y:S04]  /*9720*/  LDL R23, [R4] ;  /* 0x0000000004177983 */ /* 0x000f280000100800 */
[----:B------:R-:W2:Y:S01]  /*9730*/  LDL R16, [R4+0x8] ;  /* 0x0000080004107983 */ /* 0x000ea20000100800 */
[----:B---3--:R-:W-:-:S04]  /*9740*/  FMUL R7, R7, R8 ;  /* 0x0000000807077220 */ /* 0x008fc80000400000 */
[----:B----4-:R-:W-:-:S04]  /*9750*/  FFMA R7, R6, R23, R7 ;  /* 0x0000001706077223 */ /* 0x010fc80000000007 */
[----:B--2---:R-:W-:-:S05]  /*9760*/  FFMA R7, R12, R16, R7 ;  /* 0x000000100c077223 */ /* 0x004fca0000000007 */
[----:B------:R-:W-:-:S04]  /*9770*/  FSETP.GEU.AND P0, PT, R7, RZ, PT ;  /* 0x000000ff0700720b */ /* 0x000fc80003f0e000 */
[----:B0-----:R-:W-:-:S05]  /*9780*/  SEL R5, RZ, 0x1, P0 ;  /* 0x00000001ff057807 */ /* 0x001fca0000000000 */
[----:B------:R0:W-:Y:S04]  /*9790*/  STG.E desc[UR6][R10.64], R5 ;  /* 0x000000050a007986 */ /* 0x0001e8000c101906 */
[----:B------:R-:W2:Y:S02]  /*97a0*/  LDG.E R6, desc[UR6][R2.64+0xc] ;  /* 0x00000c0602067981 */ /* 0x000ea4000c1e1900 */
[----:B--2---:R-:W-:-:S05]  /*97b0*/  IMAD R6, R6, 0xc, R19 ;  /* 0x0000000c06067824 */ /* 0x004fca00078e0213 */
[----:B------:R-:W2:Y:S04]  /*97c0*/  LDL R7, [R6+0x4] ;  /* 0x0000040006077983 */ /* 0x000ea80000100800 */
[----:B------:R-:W3:Y:S04]  /*97d0*/  LDL R8, [R6] ;  /* 0x0000000006087983 */ /* 0x000ee80000100800 */
[----:B------:R-:W4:Y:S01]  /*97e0*/  LDL R4, [R6+0x8] ;  /* 0x0000080006047983 */ /* 0x000f220000100800 */
[----:B------:R-:W-:-:S04]  /*97f0*/  UIADD3 UR4, UPT, UPT, UR4, 0x4, URZ ;  /* 0x0000000404047890 */ /* 0x000fc8000fffe0ff */
[----:B------:R-:W-:Y:S01]  /*9800*/  UISETP.NE.AND UP0, UPT, UR4, 0x60, UPT ;  /* 0x000000600400788c */ /* 0x000fe2000bf05270 */
[----:B------:R-:W-:Y:S01]  /*9810*/  IADD3 R22, PT, PT, R22, 0x30, RZ ;  /* 0x0000003016167810 */ /* 0x000fe20007ffe0ff */
[----:B--2---:R-:W-:-:S04]  /*9820*/  FMUL R14, R14, R7 ;  /* 0x000000070e0e7220 */ /* 0x004fc80000400000 */
[----:B---3--:R-:W-:-:S04]  /*9830*/  FFMA R8, R13, R8, R14 ;  /* 0x000000080d087223 */ /* 0x008fc8000000000e */
[----:B----4-:R-:W-:-:S05]  /*9840*/  FFMA R4, R15, R4, R8 ;  /* 0x000000040f047223 */ /* 0x010fca0000000008 */
[----:B------:R-:W-:-:S04]  /*9850*/  FSETP.GEU.AND P0, PT, R4, RZ, PT ;  /* 0x000000ff0400720b */ /* 0x000fc80003f0e000 */
[----:B------:R-:W-:-:S05]  /*9860*/  SEL R7, RZ, 0x1, P0 ;  /* 0x00000001ff077807 */ /* 0x000fca0000000000 */
[----:B------:R0:W-:Y:S01]  /*9870*/  STG.E desc[UR6][R10.64+0x4], R7 ;  /* 0x000004070a007986 */ /* 0x0001e2000c101906 */
[----:B------:R-:W-:Y:S02]  /*9880*/  IADD3 R2, P0, PT, R2, 0x30, RZ ;  /* 0x0000003002027810 */ /* 0x000fe40007f1e0ff */
[----:B------:R-:W-:Y:S02]  /*9890*/  IADD3 R4, P1, PT, R10, 0x10, RZ ;  /* 0x000000100a047810 */ /* 0x000fe40007f3e0ff */
[----:B------:R-:W-:Y:S02]  /*98a0*/  IADD3.X R3, PT, PT, RZ, R3, RZ, P0, !PT ;  /* 0x00000003ff037210 */ /* 0x000fe400007fe4ff */
[----:B------:R-:W-:Y:S01]  /*98b0*/  IADD3.X R23, PT, PT, RZ, R11, RZ, P1, !PT ;  /* 0x0000000bff177210 */ /* 0x000fe20000ffe4ff */
[----:B------:R-:W-:Y:S08]  /*98c0*/  BRA.U UP0, `(.L_x_234) ;  /* 0xfffffffd001c7547 */ /* 0x000ff0000b83ffff */
[----:B------:R-:W1:Y:S01]  /*98d0*/  LDCU.64 UR4, c[0x0][0x388] ;  /* 0x00007100ff0477ac */ /* 0x000e620008000a00 */
[----:B------:R-:W-:Y:S01]  /*98e0*/  IMAD.WIDE.U32 R2, R9, 0x480, RZ ;  /* 0x0000048009027825 */ /* 0x000fe200078e00ff */
[----:B------:R-:W2:Y:S02]  /*98f0*/  LDCU.64 UR8, c[0x0][0x390] ;  /* 0x00007200ff0877ac */ /* 0x000ea40008000a00 */
[----:B------:R-:W-:-:S04]  /*9900*/  LOP3.LUT R12, R2, 0x18, RZ, 0xfc, !PT ;  /* 0x00000018020c7812 */ /* 0x000fc800078efcff */
[C---:B-1----:R-:W-:Y:S01]  /*9910*/  IADD3 R4, P0, PT, R12.reuse, UR4, RZ ;  /* 0x000000040c047c10 */ /* 0x042fe2000ff1e0ff */
[----:B------:R-:W-:Y:S01]  /*9920*/  UMOV UR4, URZ ;  /* 0x000000ff00047c82 */ /* 0x000fe20008000000 */
[----:B--2---:R-:W-:Y:S02]  /*9930*/  IADD3 R12, P1, PT, R12, UR8, RZ ;  /* 0x000000080c0c7c10 */ /* 0x004fe4000ff3e0ff */
[C---:B------:R-:W-:Y:S02]  /*9940*/  IADD3.X R9, PT, PT, R3.reuse, UR5, RZ, P0, !PT ;  /* 0x0000000503097c10 */ /* 0x040fe400087fe4ff */
[----:B------:R-:W-:-:S09]  /*9950*/  IADD3.X R15, PT, PT, R3, UR9, RZ, P1, !PT ;  /* 0x00000009030f7c10 */ /* 0x000fd20008ffe4ff */
.L_x_235:
[----:B------:R-:W-:Y:S02]  /*9960*/  MOV R2, R0 ;  /* 0x0000000000027202 */ /* 0x000fe40000000f00 */
[----:B------:R-:W-:-:S05]  /*9970*/  MOV R3, R17 ;  /* 0x0000001100037202 */ /* 0x000fca0000000f00 */
[----:B0-----:R-:W2:Y:S02]  /*9980*/  LDG.E R5, desc[UR6][R2.64+-0x18] ;  /* 0xffffe80602057981 */ /* 0x001ea4000c1e1900 */
[----:B--2---:R-:W-:-:S05]  /*9990*/  LEA R5, R5, R20, 0x2 ;  /* 0x0000001405057211 */ /* 0x004fca00078e10ff */
[----:B-1----:R0:W2:Y:S02]  /*99a0*/  LDL R7, [R5] ;  /* 0x0000000005077983 */ /* 0x0020a40000100800 */
[----:B0-----:R-:W-:-:S05]  /*99b0*/  MOV R5, R9 ;  /* 0x0000000900057202 */ /* 0x001fca0000000f00 */
[----:B--2---:R0:W-:Y:S04]  /*99c0*/  STG.E desc[UR6][R4.64+-0x18], R7 ;  /* 0xffffe80704007986 */ /* 0x0041e8000c101906 */
[----:B------:R-:W2:Y:S02]  /*99d0*/  LDG.E R9, desc[UR6][R2.64+-0x14] ;  /* 0xffffec0602097981 */ /* 0x000ea4000c1e1900 */
[----:B--2---:R-:W-:-:S06]  /*99e0*/  LEA R9, R9, R20, 0x2 ;  /* 0x0000001409097211 */ /* 0x004fcc00078e10ff */
[----:B------:R-:W2:Y:S04]  /*99f0*/  LDL R9, [R9] ;  /* 0x0000000009097983 */ /* 0x000ea80000100800 */
[----:B--2---:R1:W-:Y:S04]  /*9a00*/  STG.E desc[UR6][R4.64+-0x14], R9 ;  /* 0xffffec0904007986 */ /* 0x0043e8000c101906 */
[----:B------:R-:W2:Y:S02]  /*9a10*/  LDG.E R11, desc[UR6][R2.64+-0x10] ;  /* 0xfffff006020b7981 */ /* 0x000ea4000c1e1900 */
[----:B--2---:R-:W-:-:S06]  /*9a20*/  LEA R11, R11, R20, 0x2 ;  /* 0x000000140b0b7211 */ /* 0x004fcc00078e10ff */
[----:B------:R-:W2:Y:S04]  /*9a30*/  LDL R11, [R11] ;  /* 0x000000000b0b7983 */ /* 0x000ea80000100800 */
[----:B--2---:R2:W-:Y:S04]  /*9a40*/  STG.E desc[UR6][R4.64+-0x10], R11 ;  /* 0xfffff00b04007986 */ /* 0x0045e8000c101906 */
[----:B------:R-:W3:Y:S02]  /*9a50*/  LDG.E R0, desc[UR6][R2.64+-0x18] ;  /* 0xffffe80602007981 */ /* 0x000ee4000c1e1900 */
[----:B---3--:R-:W-:-:S05]  /*9a60*/  LEA R0, R0, R21, 0x2 ;  /* 0x0000001500007211 */ /* 0x008fca00078e10ff */
[----:B------:R-:W3:Y:S01]  /*9a70*/  LDL R13, [R0] ;  /* 0x00000000000d7983 */ /* 0x000ee20000100800 */
[----:B------:R-:W-:Y:S02]  /*9a80*/  MOV R6, R12 ;  /* 0x0000000c00067202 */ /* 0x000fe40000000f00 */
[----:B0-----:R-:W-:-:S05]  /*9a90*/  MOV R7, R15 ;  /* 0x0000000f00077202 */ /* 0x001fca0000000f00 */
[----:B---3--:R0:W-:Y:S04]  /*9aa0*/  STG.E desc[UR6][R6.64+-0x18], R13 ;  /* 0xffffe80d06007986 */ /* 0x0081e8000c101906 */
[----:B------:R-:W3:Y:S02]  /*9ab0*/  LDG.E R8, desc[UR6][R2.64+-0x14] ;  /* 0xffffec0602087981 */ /* 0x000ee4000c1e1900 */
[----:B---3--:R-:W-:-:S05]  /*9ac0*/  LEA R8, R8, R21, 0x2 ;  /* 0x0000001508087211 */ /* 0x008fca00078e10ff */
[----:B-1----:R-:W3:Y:S04]  /*9ad0*/  LDL R9, [R8] ;  /* 0x0000000008097983 */ /* 0x002ee80000100800 */
[----:B---3--:R1:W-:Y:S04]  /*9ae0*/  STG.E desc[UR6][R6.64+-0x14], R9 ;  /* 0xffffec0906007986 */ /* 0x0083e8000c101906 */
[----:B------:R-:W3:Y:S02]  /*9af0*/  LDG.E R10, desc[UR6][R2.64+-0x10] ;  /* 0xfffff006020a7981 */ /* 0x000ee4000c1e1900 */
[----:B---3--:R-:W-:-:S05]  /*9b00*/  LEA R10, R10, R21, 0x2 ;  /* 0x000000150a0a7211 */ /* 0x008fca00078e10ff */
[----:B--2---:R-:W2:Y:S04]  /*9b10*/  LDL R11, [R10] ;  /* 0x000000000a0b7983 */ /* 0x004ea80000100800 */
[----:B--2---:R2:W-:Y:S04]  /*9b20*/  STG.E desc[UR6][R6.64+-0x10], R11 ;  /* 0xfffff00b06007986 */ /* 0x0045e8000c101906 */
[----:B------:R-:W3:Y:S02]  /*9b30*/  LDG.E R15, desc[UR6][R2.64+-0xc] ;  /* 0xfffff406020f7981 */ /* 0x000ee4000c1e1900 */
[----:B---3--:R-:W-:-:S06]  /*9b40*/  LEA R15, R15, R20, 0x2 ;  /* 0x000000140f0f7211 */ /* 0x008fcc00078e10ff */
[----:B------:R-:W3:Y:S04]  /*9b50*/  LDL R15, [R15] ;  /* 0x000000000f0f7983 */ /* 0x000ee80000100800 */
[----:B---3--:R-:W-:Y:S04]  /*9b60*/  STG.E desc[UR6][R4.64+-0xc], R15 ;  /* 0xfffff40f04007986 */ /* 0x008fe8000c101906 */
[----:B0-----:R-:W3:Y:S02]  /*9b70*/  LDG.E R13, desc[UR6][R2.64+-0x8] ;  /* 0xfffff806020d7981 */ /* 0x001ee4000c1e1900 */
[----:B---3--:R-:W-:-:S06]  /*9b80*/  LEA R13, R13, R20, 0x2 ;  /* 0x000000140d0d7211 */ /* 0x008fcc00078e10ff */
[----:B------:R-:W3:Y:S04]  /*9b90*/  LDL R13, [R13] ;  /* 0x000000000d0d7983 */ /* 0x000ee80000100800 */
[----:B---3--:R0:W-:Y:S04]  /*9ba0*/  STG.E desc[UR6][R4.64+-0x8], R13 ;  /* 0xfffff80d04007986 */ /* 0x0081e8000c101906 */
[----:B-1----:R-:W3:Y:S02]  /*9bb0*/  LDG.E R9, desc[UR6][R2.64+-0x4] ;  /* 0xfffffc0602097981 */ /* 0x002ee4000c1e1900 */
[----:B---3--:R-:W-:-:S06]  /*9bc0*/  LEA R9, R9, R20, 0x2 ;  /* 0x0000001409097211 */ /* 0x008fcc00078e10ff */
[----:B------:R-:W3:Y:S04]  /*9bd0*/  LDL R9, [R9] ;  /* 0x0000000009097983 */ /* 0x000ee80000100800 */
[----:B---3--:R1:W-:Y:S04]  /*9be0*/  STG.E desc[UR6][R4.64+-0x4], R9 ;  /* 0xfffffc0904007986 */ /* 0x0083e8000c101906 */
[----:B------:R-:W3:Y:S02]  /*9bf0*/  LDG.E R0, desc[UR6][R2.64+-0xc] ;  /* 0xfffff40602007981 */ /* 0x000ee4000c1e1900 */
[----:B---3--:R-:W-:-:S05]  /*9c00*/  LEA R0, R0, R21, 0x2 ;  /* 0x0000001500007211 */ /* 0x008fca00078e10ff */
[----:B--2---:R-:W2:Y:S04]  /*9c10*/  LDL R11, [R0] ;  /* 0x00000000000b7983 */ /* 0x004ea80000100800 */
[----:B--2---:R2:W-:Y:S04]  /*9c20*/  STG.E desc[UR6][R6.64+-0xc], R11 ;  /* 0xfffff40b06007986 */ /* 0x0045e8000c101906 */
[----:B------:R-:W3:Y:S02]  /*9c30*/  LDG.E R8, desc[UR6][R2.64+-0x8] ;  /* 0xfffff80602087981 */ /* 0x000ee4000c1e1900 */
[----:B---3--:R-:W-:-:S05]  /*9c40*/  LEA R8, R8, R21, 0x2 ;  /* 0x0000001508087211 */ /* 0x008fca00078e10ff */
[----:B0-----:R-:W3:Y:S04]  /*9c50*/  LDL R13, [R8] ;  /* 0x00000000080d7983 */ /* 0x001ee80000100800 */
[----:B---3--:R0:W-:Y:S04]  /*9c60*/  STG.E desc[UR6][R6.64+-0x8], R13 ;  /* 0xfffff80d06007986 */ /* 0x0081e8000c101906 */
[----:B------:R-:W3:Y:S02]  /*9c70*/  LDG.E R10, desc[UR6][R2.64+-0x4] ;  /* 0xfffffc06020a7981 */ /* 0x000ee4000c1e1900 */
[----:B---3--:R-:W-:-:S05]  /*9c80*/  LEA R10, R10, R21, 0x2 ;  /* 0x000000150a0a7211 */ /* 0x008fca00078e10ff */
[----:B-1----:R-:W3:Y:S04]  /*9c90*/  LDL R9, [R10] ;  /* 0x000000000a097983 */ /* 0x002ee80000100800 */
[----:B---3--:R1:W-:Y:S04]  /*9ca0*/  STG.E desc[UR6][R6.64+-0x4], R9 ;  /* 0xfffffc0906007986 */ /* 0x0083e8000c101906 */
[----:B------:R-:W3:Y:S02]  /*9cb0*/  LDG.E R15, desc[UR6][R2.64] ;  /* 0x00000006020f7981 */ /* 0x000ee4000c1e1900 */
[----:B---3--:R-:W-:-:S06]  /*9cc0*/  LEA R15, R15, R20, 0x2 ;  /* 0x000000140f0f7211 */ /* 0x008fcc00078e10ff */
[----:B------:R-:W3:Y:S04]  /*9cd0*/  LDL R15, [R15] ;  /* 0x000000000f0f7983 */ /* 0x000ee80000100800 */
[----:B---3--:R-:W-:Y:S04]  /*9ce0*/  STG.E desc[UR6][R4.64], R15 ;  /* 0x0000000f04007986 */ /* 0x008fe8000c101906 */
[----:B--2---:R-:W2:Y:S02]  /*9cf0*/  LDG.E R11, desc[UR6][R2.64+0x4] ;  /* 0x00000406020b7981 */ /* 0x004ea4000c1e1900 */
[----:B--2---:R-:W-:-:S06]  /*9d00*/  LEA R11, R11, R20, 0x2 ;  /* 0x000000140b0b7211 */ /* 0x004fcc00078e10ff */
[----:B------:R-:W2:Y:S04]  /*9d10*/  LDL R11, [R11] ;  /* 0x000000000b0b7983 */ /* 0x000ea80000100800 */
[----:B--2---:R2:W-:Y:S04]  /*9d20*/  STG.E desc[UR6][R4.64+0x4], R11 ;  /* 0x0000040b04007986 */ /* 0x0045e8000c101906 */
[----:B0-----:R-:W3:Y:S02]  /*9d30*/  LDG.E R13, desc[UR6][R2.64+0x8] ;  /* 0x00000806020d7981 */ /* 0x001ee4000c1e1900 */
[----:B---3--:R-:W-:-:S06]  /*9d40*/  LEA R13, R13, R20, 0x2 ;  /* 0x000000140d0d7211 */ /* 0x008fcc00078e10ff */
[----:B------:R-:W3:Y:S04]  /*9d50*/  LDL R13, [R13] ;  /* 0x000000000d0d7983 */ /* 0x000ee80000100800 */
        /* <DEDUP_REMOVED lines=14> */
[----:B---3--:R-:W-:-:S06]  /*9e40*/  LEA R15, R15, R20, 0x2 ;  /* 0x000000140f0f7211 */ /* 0x008fcc00078e10ff */
[----:B------:R-:W3:Y:S04]  /*9e50*/  LDL R15, [R15] ;  /* 0x000000000f0f7983 */ /* 0x000ee80000100800 */
[----:B---3--:R-:W-:Y:S04]  /*9e60*/  STG.E desc[UR6][R4.64+0xc], R15 ;  /* 0x00000c0f04007986 */ /* 0x008fe8000c101906 */
[----:B-1----:R-:W3:Y:S02]  /*9e70*/  LDG.E R9, desc[UR6][R2.64+0x10] ;  /* 0x0000100602097981 */ /* 0x002ee4000c1e1900 */
[----:B---3--:R-:W-:-:S06]  /*9e80*/  LEA R9, R9, R20, 0x2 ;  /* 0x0000001409097211 */ /* 0x008fcc00078e10ff */
[----:B------:R-:W3:Y:S04]  /*9e90*/  LDL R9, [R9] ;  /* 0x0000000009097983 */ /* 0x000ee80000100800 */
[----:B---3--:R1:W-:Y:S04]  /*9ea0*/  STG.E desc[UR6][R4.64+0x10], R9 ;  /* 0x0000100904007986 */ /* 0x0083e8000c101906 */
[----:B--2---:R-:W2:Y:S02]  /*9eb0*/  LDG.E R11, desc[UR6][R2.64+0x14] ;  /* 0x00001406020b7981 */ /* 0x004ea4000c1e1900 */
[----:B--2---:R-:W-:-:S06]  /*9ec0*/  LEA R11, R11, R20, 0x2 ;  /* 0x000000140b0b7211 */ /* 0x004fcc00078e10ff */
[----:B------:R-:W2:Y:S04]  /*9ed0*/  LDL R11, [R11] ;  /* 0x000000000b0b7983 */ /* 0x000ea80000100800 */
[----:B--2---:R2:W-:Y:S04]  /*9ee0*/  STG.E desc[UR6][R4.64+0x14], R11 ;  /* 0x0000140b04007986 */ /* 0x0045e8000c101906 */
[----:B------:R-:W3:Y:S02]  /*9ef0*/  LDG.E R0, desc[UR6][R2.64+0xc] ;  /* 0x00000c0602007981 */ /* 0x000ee4000c1e1900 */
[----:B---3--:R-:W-:-:S05]  /*9f00*/  LEA R0, R0, R21, 0x2 ;  /* 0x0000001500007211 */ /* 0x008fca00078e10ff */
[----:B0-----:R-:W3:Y:S04]  /*9f10*/  LDL R13, [R0] ;  /* 0x00000000000d7983 */ /* 0x001ee80000100800 */
[----:B---3--:R-:W-:Y:S04]  /*9f20*/  STG.E desc[UR6][R6.64+0xc], R13 ;  /* 0x00000c0d06007986 */ /* 0x008fe8000c101906 */
[----:B------:R-:W3:Y:S02]  /*9f30*/  LDG.E R8, desc[UR6][R2.64+0x10] ;  /* 0x0000100602087981 */ /* 0x000ee4000c1e1900 */
[----:B---3--:R-:W-:-:S05]  /*9f40*/  LEA R8, R8, R21, 0x2 ;  /* 0x0000001508087211 */ /* 0x008fca00078e10ff */
[----:B-1----:R-:W3:Y:S04]  /*9f50*/  LDL R9, [R8] ;  /* 0x0000000008097983 */ /* 0x002ee80000100800 */
[----:B---3--:R0:W-:Y:S04]  /*9f60*/  STG.E desc[UR6][R6.64+0x10], R9 ;  /* 0x0000100906007986 */ /* 0x0081e8000c101906 */
[----:B------:R-:W3:Y:S02]  /*9f70*/  LDG.E R10, desc[UR6][R2.64+0x14] ;  /* 0x00001406020a7981 */ /* 0x000ee4000c1e1900 */
[----:B---3--:R-:W-:-:S05]  /*9f80*/  LEA R10, R10, R21, 0x2 ;  /* 0x000000150a0a7211 */ /* 0x008fca00078e10ff */
[----:B--2---:R-:W2:Y:S01]  /*9f90*/  LDL R11, [R10] ;  /* 0x000000000a0b7983 */ /* 0x004ea20000100800 */
[----:B------:R-:W-:Y:S01]  /*9fa0*/  UIADD3 UR4, UPT, UPT, UR4, 0x4, URZ ;  /* 0x0000000404047890 */ /* 0x000fe2000fffe0ff */
[----:B------:R-:W-:Y:S02]  /*9fb0*/  IADD3 R0, P0, PT, R2, 0x30, RZ ;  /* 0x0000003002007810 */ /* 0x000fe40007f1e0ff */
[----:B------:R-:W-:Y:S01]  /*9fc0*/  IADD3 R4, P1, PT, R4, 0x30, RZ ;  /* 0x0000003004047810 */ /* 0x000fe20007f3e0ff */
[----:B------:R-:W-:Y:S01]  /*9fd0*/  UISETP.NE.AND UP0, UPT, UR4, 0x60, UPT ;  /* 0x000000600400788c */ /* 0x000fe2000bf05270 */
[----:B------:R-:W-:Y:S02]  /*9fe0*/  IADD3 R12, P2, PT, R6, 0x30, RZ ;  /* 0x00000030060c7810 */ /* 0x000fe40007f5e0ff */
[----:B------:R-:W-:Y:S02]  /*9ff0*/  IADD3.X R17, PT, PT, RZ, R3, RZ, P0, !PT ;  /* 0x00000003ff117210 */ /* 0x000fe400007fe4ff */
[----:B0-----:R-:W-:-:S02]  /*a000*/  IADD3.X R9, PT, PT, RZ, R5, RZ, P1, !PT ;  /* 0x00000005ff097210 */ /* 0x001fc40000ffe4ff */
[----:B------:R-:W-:Y:S01]  /*a010*/  IADD3.X R15, PT, PT, RZ, R7, RZ, P2, !PT ;  /* 0x00000007ff0f7210 */ /* 0x000fe200017fe4ff */
[----:B--2---:R1:W-:Y:S01]  /*a020*/  STG.E desc[UR6][R6.64+0x14], R11 ;  /* 0x0000140b06007986 */ /* 0x0043e2000c101906 */
[----:B------:R-:W-:Y:S05]  /*a030*/  BRA.U UP0, `(.L_x_235) ;  /* 0xfffffff900487547 */ /* 0x000fea000b83ffff */
[----:B------:R-:W-:Y:S05]  /*a040*/  EXIT ;  /* 0x000000000000794d */ /* 0x000fea0003800000 */
        .weak           $__internal_0_$__cuda_sm3x_div_rn_noftz_f32_slowpath
        .type           $__internal_0_$__cuda_sm3x_div_rn_noftz_f32_slowpath,@function
        .size           $__internal_0_$__cuda_sm3x_div_rn_noftz_f32_slowpath,(.L_x_248 - $__internal_0_$__cuda_sm3x_div_rn_noftz_f32_slowpath)
$__internal_0_$__cuda_sm3x_div_rn_noftz_f32_slowpath:
[----:B------:R-:W-:Y:S01]  /*a050*/  SHF.R.U32.HI R22, RZ, 0x17, R25 ;  /* 0x00000017ff167819 */ /* 0x000fe20000011619 */
[----:B------:R-:W-:Y:S01]  /*a060*/  BSSY.RECONVERGENT B0, `(.L_x_236) ;  /* 0x0000062000007945 */ /* 0x000fe20003800200 */
[----:B------:R-:W-:Y:S02]  /*a070*/  SHF.R.U32.HI R27, RZ, 0x17, R28 ;  /* 0x00000017ff1b7819 */ /* 0x000fe4000001161c */
[----:B------:R-:W-:Y:S02]  /*a080*/  LOP3.LUT R22, R22, 0xff, RZ, 0xc0, !PT ;  /* 0x000000ff16167812 */ /* 0x000fe400078ec0ff */
[----:B------:R-:W-:Y:S02]  /*a090*/  LOP3.LUT R27, R27, 0xff, RZ, 0xc0, !PT ;  /* 0x000000ff1b1b7812 */ /* 0x000fe400078ec0ff */
[----:B------:R-:W-:Y:S02]  /*a0a0*/  IADD3 R15, PT, PT, R22, -0x1, RZ ;  /* 0xffffffff160f7810 */ /* 0x000fe40007ffe0ff */
[----:B------:R-:W-:-:S02]  /*a0b0*/  IADD3 R23, PT, PT, R27, -0x1, RZ ;  /* 0xffffffff1b177810 */ /* 0x000fc40007ffe0ff */
[----:B------:R-:W-:-:S04]  /*a0c0*/  ISETP.GT.U32.AND P0, PT, R15, 0xfd, PT ;  /* 0x000000fd0f00780c */ /* 0x000fc80003f04070 */
[----:B------:R-:W-:-:S13]  /*a0d0*/  ISETP.GT.U32.OR P0, PT, R23, 0xfd, P0 ;  /* 0x000000fd1700780c */ /* 0x000fda0000704470 */
[----:B------:R-:W-:Y:S01]  /*a0e0*/  @!P0 MOV R29, RZ ;  /* 0x000000ff001d8202 */ /* 0x000fe20000000f00 */
[----:B------:R-:W-:Y:S06]  /*a0f0*/  @!P0 BRA `(.L_x_237) ;  /* 0x00000000005c8947 */ /* 0x000fec0003800000 */
[----:B------:R-:W-:Y:S02]  /*a100*/  FSETP.GTU.FTZ.AND P0, PT, |R28|, +INF , PT ;  /* 0x7f8000001c00780b */ /* 0x000fe40003f1c200 */
[----:B------:R-:W-:-:S04]  /*a110*/  FSETP.GTU.FTZ.AND P1, PT, |R25|, +INF , PT ;  /* 0x7f8000001900780b */ /* 0x000fc80003f3c200 */
[----:B------:R-:W-:-:S13]  /*a120*/  PLOP3.LUT P0, PT, P0, P1, PT, 0xf8, 0x8f ;  /* 0x00000000008f781c */ /* 0x000fda0000703f70 */
[----:B------:R-:W-:Y:S05]  /*a130*/  @P0 BRA `(.L_x_238) ;  /* 0x00000004004c0947 */ /* 0x000fea0003800000 */
[----:B------:R-:W-:-:S13]  /*a140*/  LOP3.LUT P0, RZ, R25, 0x7fffffff, R28, 0xc8, !PT ;  /* 0x7fffffff19ff7812 */ /* 0x000fda000780c81c */
[----:B------:R-:W-:Y:S05]  /*a150*/  @!P0 BRA `(.L_x_239) ;  /* 0x00000004003c8947 */ /* 0x000fea0003800000 */
[C---:B------:R-:W-:Y:S02]  /*a160*/  FSETP.NEU.FTZ.AND P2, PT, |R28|.reuse, +INF , PT ;  /* 0x7f8000001c00780b */ /* 0x040fe40003f5d200 */
[----:B------:R-:W-:Y:S02]  /*a170*/  FSETP.NEU.FTZ.AND P1, PT, |R25|, +INF , PT ;  /* 0x7f8000001900780b */ /* 0x000fe40003f3d200 */
[----:B------:R-:W-:-:S11]  /*a180*/  FSETP.NEU.FTZ.AND P0, PT, |R28|, +INF , PT ;  /* 0x7f8000001c00780b */ /* 0x000fd60003f1d200 */
[----:B------:R-:W-:Y:S05]  /*a190*/  @!P1 BRA !P2, `(.L_x_239) ;  /* 0x00000004002c9947 */ /* 0x000fea0005000000 */
[----:B------:R-:W-:-:S04]  /*a1a0*/  LOP3.LUT P2, RZ, R28, 0x7fffffff, RZ, 0xc0, !PT ;  /* 0x7fffffff1cff7812 */ /* 0x000fc8000784c0ff */
[----:B------:R-:W-:-:S13]  /*a1b0*/  PLOP3.LUT P1, PT, P1, P2, PT, 0x2f, 0xf2 ;  /* 0x0000000000f2781c */ /* 0x000fda0000f24577 */
[----:B------:R-:W-:Y:S05]  /*a1c0*/  @P1 BRA `(.L_x_240) ;  /* 0x0000000400181947 */ /* 0x000fea0003800000 */
[----:B------:R-:W-:-:S04]  /*a1d0*/  LOP3.LUT P1, RZ, R25, 0x7fffffff, RZ, 0xc0, !PT ;  /* 0x7fffffff19ff7812 */ /* 0x000fc8000782c0ff */
[----:B------:R-:W-:-:S13]  /*a1e0*/  PLOP3.LUT P0, PT, P0, P1, PT, 0x2f, 0xf2 ;  /* 0x0000000000f2781c */ /* 0x000fda0000702577 */
[----:B------:R-:W-:Y:S05]  /*a1f0*/  @P0 BRA `(.L_x_241) ;  /* 0x0000000400000947 */ /* 0x000fea0003800000 */
[----:B------:R-:W-:Y:S02]  /*a200*/  ISETP.GE.AND P0, PT, R23, RZ, PT ;  /* 0x000000ff1700720c */ /* 0x000fe40003f06270 */
[----:B------:R-:W-:-:S11]  /*a210*/  ISETP.GE.AND P1, PT, R15, RZ, PT ;  /* 0x000000ff0f00720c */ /* 0x000fd60003f26270 */
[----:B------:R-:W-:Y:S01]  /*a220*/  @P0 MOV R29, RZ ;  /* 0x000000ff001d0202 */ /* 0x000fe20000000f00 */
[----:B------:R-:W-:Y:S01]  /*a230*/  @!P0 FFMA R28, R28, 1.84467440737095516160e+19, RZ ;  /* 0x5f8000001c1c8823 */ /* 0x000fe200000000ff */
[----:B------:R-:W-:Y:S01]  /*a240*/  @!P0 MOV R29, 0xffffffc0 ;  /* 0xffffffc0001d8802 */ /* 0x000fe20000000f00 */
[----:B------:R-:W-:-:S03]  /*a250*/  @!P1 FFMA R25, R25, 1.84467440737095516160e+19, RZ ;  /* 0x5f80000019199823 */ /* 0x000fc600000000ff */
[----:B------:R-:W-:-:S07]  /*a260*/  @!P1 IADD3 R29, PT, PT, R29, 0x40, RZ ;  /* 0x000000401d1d9810 */ /* 0x000fce0007ffe0ff */
.L_x_237:
[----:B------:R-:W-:Y:S01]  /*a270*/  LEA R26, R22, 0xc0800000, 0x17 ;  /* 0xc0800000161a7811 */ /* 0x000fe200078eb8ff */
[----:B------:R-:W-:Y:S01]  /*a280*/  BSSY.RECONVERGENT B1, `(.L_x_242) ;  /* 0x0000036000017945 */ /* 0x000fe20003800200 */
[----:B------:R-:W-:Y:S02]  /*a290*/  IADD3 R27, PT, PT, R27, -0x7f, RZ ;  /* 0xffffff811b1b7810 */ /* 0x000fe40007ffe0ff */
[----:B------:R-:W-:-:S03]  /*a2a0*/  IADD3 R23, PT, PT, -R26, R25, RZ ;  /* 0x000000191a177210 */ /* 0x000fc60007ffe1ff */
[----:B------:R-:W-:Y:S01]  /*a2b0*/  IMAD R25, R27, -0x800000, R28 ;  /* 0xff8000001b197824 */ /* 0x000fe200078e021c */
[----:B------:R0:W1:Y:S02]  /*a2c0*/  MUFU.RCP R26, R23 ;  /* 0x00000017001a7308 */ /* 0x0000640000001000 */
[----:B0-----:R-:W-:-:S04]  /*a2d0*/  FADD.FTZ R23, -R23, -RZ ;  /* 0x800000ff17177221 */ /* 0x001fc80000010100 */
[----:B-1----:R-:W-:-:S04]  /*a2e0*/  FFMA R15, R26, R23, 1 ;  /* 0x3f8000001a0f7423 */ /* 0x002fc80000000017 */
[----:B------:R-:W-:-:S04]  /*a2f0*/  FFMA R15, R26, R15, R26 ;  /* 0x0000000f1a0f7223 */ /* 0x000fc8000000001a */
[----:B------:R-:W-:-:S04]  /*a300*/  FFMA R28, R25, R15, RZ ;  /* 0x0000000f191c7223 */ /* 0x000fc800000000ff */
[----:B------:R-:W-:-:S04]  /*a310*/  FFMA R26, R23, R28, R25 ;  /* 0x0000001c171a7223 */ /* 0x000fc80000000019 */
[----:B------:R-:W-:Y:S01]  /*a320*/  FFMA R26, R15, R26, R28 ;  /* 0x0000001a0f1a7223 */ /* 0x000fe2000000001c */
[----:B------:R-:W-:-:S03]  /*a330*/  IADD3 R28, PT, PT, R27, 0x7f, -R22 ;  /* 0x0000007f1b1c7810 */ /* 0x000fc60007ffe816 */
[----:B------:R-:W-:Y:S01]  /*a340*/  FFMA R23, R23, R26, R25 ;  /* 0x0000001a17177223 */ /* 0x000fe20000000019 */
[----:B------:R-:W-:-:S03]  /*a350*/  IADD3 R28, PT, PT, R28, R29, RZ ;  /* 0x0000001d1c1c7210 */ /* 0x000fc60007ffe0ff */
[----:B------:R-:W-:-:S05]  /*a360*/  FFMA R25, R15, R23, R26 ;  /* 0x000000170f197223 */ /* 0x000fca000000001a */
[----:B------:R-:W-:-:S04]  /*a370*/  SHF.R.U32.HI R22, RZ, 0x17, R25 ;  /* 0x00000017ff167819 */ /* 0x000fc80000011619 */
[----:B------:R-:W-:-:S04]  /*a380*/  LOP3.LUT R27, R22, 0xff, RZ, 0xc0, !PT ;  /* 0x000000ff161b7812 */ /* 0x000fc800078ec0ff */
[----:B------:R-:W-:-:S04]  /*a390*/  IADD3 R22, PT, PT, R27, R28, RZ ;  /* 0x0000001c1b167210 */ /* 0x000fc80007ffe0ff */
[----:B------:R-:W-:-:S04]  /*a3a0*/  IADD3 R27, PT, PT, R22, -0x1, RZ ;  /* 0xffffffff161b7810 */ /* 0x000fc80007ffe0ff */
[----:B------:R-:W-:-:S13]  /*a3b0*/  ISETP.GE.U32.AND P0, PT, R27, 0xfe, PT ;  /* 0x000000fe1b00780c */ /* 0x000fda0003f06070 */
[----:B------:R-:W-:Y:S05]  /*a3c0*/  @!P0 BRA `(.L_x_243) ;  /* 0x0000000000808947 */ /* 0x000fea0003800000 */
[----:B------:R-:W-:-:S13]  /*a3d0*/  ISETP.GT.AND P0, PT, R22, 0xfe, PT ;  /* 0x000000fe1600780c */ /* 0x000fda0003f04270 */
[----:B------:R-:W-:Y:S05]  /*a3e0*/  @P0 BRA `(.L_x_244) ;  /* 0x00000000006c0947 */ /* 0x000fea0003800000 */
[----:B------:R-:W-:-:S13]  /*a3f0*/  ISETP.GE.AND P0, PT, R22, 0x1, PT ;  /* 0x000000011600780c */ /* 0x000fda0003f06270 */
[----:B------:R-:W-:Y:S05]  /*a400*/  @P0 BRA `(.L_x_245) ;  /* 0x0000000000740947 */ /* 0x000fea0003800000 */
[----:B------:R-:W-:Y:S02]  /*a410*/  ISETP.GE.AND P0, PT, R22, -0x18, PT ;  /* 0xffffffe81600780c */ /* 0x000fe40003f06270 */
[----:B------:R-:W-:-:S11]  /*a420*/  LOP3.LUT R25, R25, 0x80000000, RZ, 0xc0, !PT ;  /* 0x8000000019197812 */ /* 0x000fd600078ec0ff */
[----:B------:R-:W-:Y:S05]  /*a430*/  @!P0 BRA `(.L_x_245) ;  /* 0x0000000000688947 */ /* 0x000fea0003800000 */
[CCC-:B------:R-:W-:Y:S01]  /*a440*/  FFMA.RZ R27, R15.reuse, R23.reuse, R26.reuse ;  /* 0x000000170f1b7223 */ /* 0x1c0fe2000000c01a */
[CCC-:B------:R-:W-:Y:S01]  /*a450*/  FFMA.RP R28, R15.reuse, R23.reuse, R26.reuse ;  /* 0x000000170f1c7223 */ /* 0x1c0fe2000000801a */
[----:B------:R-:W-:Y:S01]  /*a460*/  FFMA.RM R23, R15, R23, R26 ;  /* 0x000000170f177223 */ /* 0x000fe2000000401a */
[C---:B------:R-:W-:Y:S02]  /*a470*/  IADD3 R15, PT, PT, R22.reuse, 0x20, RZ ;  /* 0x00000020160f7810 */ /* 0x040fe40007ffe0ff */
[----:B------:R-:W-:Y:S02]  /*a480*/  LOP3.LUT R27, R27, 0x7fffff, RZ, 0xc0, !PT ;  /* 0x007fffff1b1b7812 */ /* 0x000fe400078ec0ff */
[C---:B------:R-:W-:Y:S02]  /*a490*/  ISETP.NE.AND P2, PT, R22.reuse, RZ, PT ;  /* 0x000000ff1600720c */ /* 0x040fe40003f45270 */
[----:B------:R-:W-:Y:S02]  /*a4a0*/  LOP3.LUT R26, R27, 0x800000, RZ, 0xfc, !PT ;  /* 0x008000001b1a7812 */ /* 0x000fe400078efcff */
[----:B------:R-:W-:-:S02]  /*a4b0*/  ISETP.NE.AND P1, PT, R22, RZ, PT ;  /* 0x000000ff1600720c */ /* 0x000fc40003f25270 */
[----:B------:R-:W-:Y:S02]  /*a4c0*/  IADD3 R22, PT, PT, -R22, RZ, RZ ;  /* 0x000000ff16167210 */ /* 0x000fe40007ffe1ff */
[----:B------:R-:W-:Y:S02]  /*a4d0*/  SHF.L.U32 R15, R26, R15, RZ ;  /* 0x0000000f1a0f7219 */ /* 0x000fe400000006ff */
[----:B------:R-:W-:Y:S02]  /*a4e0*/  FSETP.NEU.FTZ.AND P0, PT, R28, R23, PT ;  /* 0x000000171c00720b */ /* 0x000fe40003f1d000 */
[----:B------:R-:W-:Y:S02]  /*a4f0*/  SEL R23, R22, RZ, P2 ;  /* 0x000000ff16177207 */ /* 0x000fe40001000000 */
[----:B------:R-:W-:Y:S02]  /*a500*/  ISETP.NE.AND P1, PT, R15, RZ, P1 ;  /* 0x000000ff0f00720c */ /* 0x000fe40000f25270 */
[----:B------:R-:W-:-:S02]  /*a510*/  SHF.R.U32.HI R26, RZ, R23, R26 ;  /* 0x00000017ff1a7219 */ /* 0x000fc4000001161a */
[----:B------:R-:W-:Y:S02]  /*a520*/  PLOP3.LUT P0, PT, P0, P1, PT, 0xf8, 0x8f ;  /* 0x00000000008f781c */ /* 0x000fe40000703f70 */
[----:B------:R-:W-:Y:S02]  /*a530*/  SHF.R.U32.HI R22, RZ, 0x1, R26 ;  /* 0x00000001ff167819 */ /* 0x000fe4000001161a */
[----:B------:R-:W-:-:S04]  /*a540*/  SEL R15, RZ, 0x1, !P0 ;  /* 0x00000001ff0f7807 */ /* 0x000fc80004000000 */
[----:B------:R-:W-:-:S04]  /*a550*/  LOP3.LUT R15, R15, 0x1, R22, 0xf8, !PT ;  /* 0x000000010f0f7812 */ /* 0x000fc800078ef816 */
[----:B------:R-:W-:-:S04]  /*a560*/  LOP3.LUT R15, R15, R26, RZ, 0xc0, !PT ;  /* 0x0000001a0f0f7212 */ /* 0x000fc800078ec0ff */
[----:B------:R-:W-:-:S04]  /*a570*/  IADD3 R22, PT, PT, R22, R15, RZ ;  /* 0x0000000f16167210 */ /* 0x000fc80007ffe0ff */
[----:B------:R-:W-:Y:S01]  /*a580*/  LOP3.LUT R25, R22, R25, RZ, 0xfc, !PT ;  /* 0x0000001916197212 */ /* 0x000fe200078efcff */
[----:B------:R-:W-:Y:S06]  /*a590*/  BRA `(.L_x_245) ;  /* 0x0000000000107947 */ /* 0x000fec0003800000 */
.L_x_244:
[----:B------:R-:W-:-:S04]  /*a5a0*/  LOP3.LUT R25, R25, 0x80000000, RZ, 0xc0, !PT ;  /* 0x8000000019197812 */ /* 0x000fc800078ec0ff */
[----:B------:R-:W-:Y:S01]  /*a5b0*/  LOP3.LUT R25, R25, 0x7f800000, RZ, 0xfc, !PT ;  /* 0x7f80000019197812 */ /* 0x000fe200078efcff */
[----:B------:R-:W-:Y:S06]  /*a5c0*/  BRA `(.L_x_245) ;  /* 0x0000000000047947 */ /* 0x000fec0003800000 */
.L_x_243:
[----:B------:R-:W-:-:S07]  /*a5d0*/  LEA R25, R28, R25, 0x17 ;  /* 0x000000191c197211 */ /* 0x000fce00078eb8ff */
.L_x_245:
[----:B------:R-:W-:Y:S05]  /*a5e0*/  BSYNC.RECONVERGENT B1 ;  /* 0x0000000000017941 */ /* 0x000fea0003800200 */
.L_x_242:
[----:B------:R-:W-:Y:S05]  /*a5f0*/  BRA `(.L_x_246) ;  /* 0x0000000000207947 */ /* 0x000fea0003800000 */
.L_x_241:
[----:B------:R-:W-:-:S04]  /*a600*/  LOP3.LUT R25, R25, 0x80000000, R28, 0x48, !PT ;  /* 0x8000000019197812 */ /* 0x000fc800078e481c */
[----:B------:R-:W-:Y:S01]  /*a610*/  LOP3.LUT R25, R25, 0x7f800000, RZ, 0xfc, !PT ;  /* 0x7f80000019197812 */ /* 0x000fe200078efcff */
[----:B------:R-:W-:Y:S06]  /*a620*/  BRA `(.L_x_246) ;  /* 0x0000000000147947 */ /* 0x000fec0003800000 */
.L_x_240:
[----:B------:R-:W-:Y:S01]  /*a630*/  LOP3.LUT R25, R25, 0x80000000, R28, 0x48, !PT ;  /* 0x8000000019197812 */ /* 0x000fe200078e481c */
[----:B------:R-:W-:Y:S06]  /*a640*/  BRA `(.L_x_246) ;  /* 0x00000000000c7947 */ /* 0x000fec0003800000 */
.L_x_239:
[----:B------:R-:W0:Y:S01]  /*a650*/  MUFU.RSQ R25, -QNAN ;  /* 0xffc0000000197908 */ /* 0x000e220000001400 */
[----:B------:R-:W-:Y:S05]  /*a660*/  BRA `(.L_x_246) ;  /* 0x0000000000047947 */ /* 0x000fea0003800000 */
.L_x_238:
[----:B------:R-:W-:-:S07]  /*a670*/  FADD.FTZ R25, R28, R25 ;  /* 0x000000191c197221 */ /* 0x000fce0000010000 */
.L_x_246:
[----:B------:R-:W-:Y:S05]  /*a680*/  BSYNC.RECONVERGENT B0 ;  /* 0x0000000000007941 */ /* 0x000fea0003800200 */
.L_x_236:
[----:B0-----:R-:W-:Y:S01]  /*a690*/  MOV R15, R25 ;  /* 0x00000019000f7202 */ /* 0x001fe20000000f00 */
[----:B------:R-:W-:-:S04]  /*a6a0*/  HFMA2 R25, -RZ, RZ, 0, 0 ;  /* 0x00000000ff197431 */ /* 0x000fc800000001ff */
[----:B------:R-:W-:Y:S05]  /*a6b0*/  RET.REL.NODEC R24 `(obtainPolygonsSteps) ;  /* 0xffffff5818507950 */ /* 0x000fea0003c3ffff */
.L_x_247:
[----:B------:R-:W-:-:S00]  /*a6c0*/  BRA `(.L_x_247) ;  /* 0xfffffffc00fc7947 */ /* 0x000fc0000383ffff */
[----:B------:R-:W-:-:S00]  /*a6d0*/  NOP ;  /* 0x0000000000007918 */ /* 0x000fc00000000000 */
        /* <DEDUP_REMOVED lines=10> */
.L_x_248:


//--------------------- .nv.shared.reserved.0     --------------------------
	.section	.nv.shared.reserved.0,"aw",@nobits
	.weak		__nv_reservedSMEM_offset_0_alias
	.size		__nv_reservedSMEM_offset_0_alias, 0, 64
	.other		__nv_reservedSMEM_offset_0_alias,@"STO_CUDA_RESERVED_SHARED STV_DEFAULT"
__nv_reservedSMEM_offset_0_alias:
	.zero		0
	.zero		64


//--------------------- .nv.constant0.obtainPolygonsSteps --------------------------
	.section	.nv.constant0.obtainPolygonsSteps,"a",@progbits
	.sectionflags	@""
	.align	4
.nv.constant0.obtainPolygonsSteps:
	.zero		972


//--------------------- SYMBOLS --------------------------

	.type		.nv.reservedSmem.offset0,@object
	.size		.nv.reservedSmem.offset0,0x4
